//
// Generated by NVIDIA NVVM Compiler
//
// Compiler Build ID: CL-36424714
// Cuda compilation tools, release 13.0, V13.0.88
// Based on NVVM 20.0.0
//

.version 9.0
.target sm_100
.address_size 64

	// .globl	diagexp_cf
.func  (.param .align 16 .b8 func_retval0[16]) __internal_trig_reduction_slowpathd
(
	.param .b64 __internal_trig_reduction_slowpathd_param_0
)
;
.global .align 4 .b8 __cudart_i2opi_f[24] = {65, 144, 67, 60, 153, 149, 98, 219, 192, 221, 52, 245, 209, 87, 39, 252, 41, 21, 68, 78, 110, 131, 249, 162};
.global .align 8 .b8 __cudart_i2opi_d[144] = {8, 93, 141, 31, 177, 95, 251, 107, 234, 146, 82, 138, 247, 57, 7, 61, 123, 241, 229, 235, 199, 186, 39, 117, 45, 234, 95, 158, 102, 63, 70, 79, 183, 9, 203, 39, 207, 126, 54, 109, 31, 109, 10, 90, 139, 17, 47, 239, 15, 152, 5, 222, 255, 151, 248, 31, 59, 40, 249, 189, 139, 95, 132, 156, 244, 57, 83, 131, 57, 214, 145, 57, 65, 126, 95, 180, 38, 112, 156, 233, 132, 68, 187, 46, 245, 53, 130, 232, 62, 167, 41, 177, 28, 235, 29, 254, 28, 146, 209, 9, 234, 46, 73, 6, 224, 210, 77, 66, 58, 110, 36, 183, 97, 197, 187, 222, 171, 99, 81, 254, 65, 144, 67, 60, 153, 149, 98, 219, 192, 221, 52, 245, 209, 87, 39, 252, 41, 21, 68, 78, 110, 131, 249, 162};
.global .align 16 .b8 __cudart_sin_cos_coeffs[128] = {70, 210, 176, 44, 241, 229, 90, 190, 146, 227, 172, 105, 227, 29, 199, 62, 161, 98, 219, 25, 160, 1, 42, 191, 24, 8, 17, 17, 17, 17, 129, 63, 84, 85, 85, 85, 85, 85, 197, 191, 0, 0, 0, 0, 0, 0, 0, 0, 0, 0, 0, 0, 0, 0, 0, 0, 100, 129, 253, 32, 131, 255, 168, 189, 40, 133, 239, 193, 167, 238, 33, 62, 217, 230, 6, 142, 79, 126, 146, 190, 233, 188, 221, 25, 160, 1, 250, 62, 71, 93, 193, 22, 108, 193, 86, 191, 81, 85, 85, 85, 85, 85, 165, 63, 0, 0, 0, 0, 0, 0, 224, 191, 0, 0, 0, 0, 0, 0, 240, 63};

.visible .entry diagexp_cf(
	.param .u64 .ptr .align 1 diagexp_cf_param_0,
	.param .u64 .ptr .align 1 diagexp_cf_param_1,
	.param .u32 diagexp_cf_param_2
)
{
	.local .align 4 .b8 	__local_depot0[28];
	.reg .b64 	%SP;
	.reg .b64 	%SPL;
	.reg .pred 	%p<18>;
	.reg .b32 	%r<88>;
	.reg .b32 	%f<76>;
	.reg .b64 	%rd<47>;
	.reg .b64 	%fd<5>;

	mov.u64 	%SPL, __local_depot0;
	ld.param.u64 	%rd18, [diagexp_cf_param_0];
	ld.param.u64 	%rd19, [diagexp_cf_param_1];
	ld.param.u32 	%r29, [diagexp_cf_param_2];
	add.u64 	%rd1, %SPL, 0;
	mov.u32 	%r30, %ctaid.x;
	mov.u32 	%r31, %ntid.x;
	mov.u32 	%r32, %tid.x;
	mad.lo.s32 	%r1, %r30, %r31, %r32;
	setp.ge.s32 	%p1, %r1, %r29;
	@%p1 bra 	$L__BB0_18;
	cvta.to.global.u64 	%rd21, %rd18;
	mul.wide.s32 	%rd22, %r1, 8;
	add.s64 	%rd2, %rd21, %rd22;
	ld.global.f32 	%f1, [%rd2];
	ld.global.f32 	%f2, [%rd2+4];
	mul.f32 	%f12, %f2, 0f3F22F983;
	cvt.rni.s32.f32 	%r87, %f12;
	cvt.rn.f32.s32 	%f13, %r87;
	fma.rn.f32 	%f14, %f13, 0fBFC90FDA, %f2;
	fma.rn.f32 	%f15, %f13, 0fB3A22168, %f14;
	fma.rn.f32 	%f75, %f13, 0fA7C234C5, %f15;
	abs.f32 	%f4, %f2;
	setp.ltu.f32 	%p2, %f4, 0f47CE4780;
	mov.u32 	%r83, %r87;
	mov.f32 	%f74, %f75;
	@%p2 bra 	$L__BB0_9;
	setp.neu.f32 	%p3, %f4, 0f7F800000;
	@%p3 bra 	$L__BB0_4;
	mov.f32 	%f18, 0f00000000;
	mul.rn.f32 	%f74, %f2, %f18;
	mov.b32 	%r83, 0;
	bra.uni 	$L__BB0_9;
$L__BB0_4:
	mov.b32 	%r3, %f2;
	shl.b32 	%r34, %r3, 8;
	or.b32  	%r4, %r34, -2147483648;
	mov.b64 	%rd43, 0;
	mov.b32 	%r80, 0;
	mov.u64 	%rd41, __cudart_i2opi_f;
	mov.u64 	%rd42, %rd1;
$L__BB0_5:
	.pragma "nounroll";
	ld.global.nc.u32 	%r35, [%rd41];
	mad.wide.u32 	%rd25, %r35, %r4, %rd43;
	shr.u64 	%rd43, %rd25, 32;
	st.local.u32 	[%rd42], %rd25;
	add.s32 	%r80, %r80, 1;
	add.s64 	%rd42, %rd42, 4;
	add.s64 	%rd41, %rd41, 4;
	setp.ne.s32 	%p4, %r80, 6;
	@%p4 bra 	$L__BB0_5;
	shr.u32 	%r36, %r3, 23;
	st.local.u32 	[%rd1+24], %rd43;
	and.b32  	%r7, %r36, 31;
	and.b32  	%r37, %r36, 224;
	add.s32 	%r38, %r37, -128;
	shr.u32 	%r39, %r38, 5;
	mul.wide.u32 	%rd26, %r39, 4;
	sub.s64 	%rd9, %rd1, %rd26;
	ld.local.u32 	%r81, [%rd9+24];
	ld.local.u32 	%r82, [%rd9+20];
	setp.eq.s32 	%p5, %r7, 0;
	@%p5 bra 	$L__BB0_8;
	shf.l.wrap.b32 	%r81, %r82, %r81, %r7;
	ld.local.u32 	%r40, [%rd9+16];
	shf.l.wrap.b32 	%r82, %r40, %r82, %r7;
$L__BB0_8:
	shr.u32 	%r41, %r81, 30;
	shf.l.wrap.b32 	%r42, %r82, %r81, 2;
	shl.b32 	%r43, %r82, 2;
	shr.u32 	%r44, %r42, 31;
	add.s32 	%r45, %r44, %r41;
	neg.s32 	%r46, %r45;
	setp.lt.s32 	%p6, %r3, 0;
	selp.b32 	%r83, %r46, %r45, %p6;
	xor.b32  	%r47, %r42, %r3;
	shr.s32 	%r48, %r42, 31;
	xor.b32  	%r49, %r48, %r42;
	xor.b32  	%r50, %r48, %r43;
	cvt.u64.u32 	%rd27, %r49;
	shl.b64 	%rd28, %rd27, 32;
	cvt.u64.u32 	%rd29, %r50;
	or.b64  	%rd30, %rd28, %rd29;
	cvt.rn.f64.s64 	%fd1, %rd30;
	mul.f64 	%fd2, %fd1, 0d3BF921FB54442D19;
	cvt.rn.f32.f64 	%f16, %fd2;
	neg.f32 	%f17, %f16;
	setp.lt.s32 	%p7, %r47, 0;
	selp.f32 	%f74, %f17, %f16, %p7;
$L__BB0_9:
	fma.rn.f32 	%f19, %f1, 0f3BBB989D, 0f3F000000;
	cvt.sat.f32.f32 	%f20, %f19;
	mov.f32 	%f21, 0f4B400001;
	mov.f32 	%f22, 0f437C0000;
	fma.rm.f32 	%f23, %f20, %f22, %f21;
	setp.ltu.f32 	%p8, %f4, 0f47CE4780;
	add.s32 	%r52, %r83, 1;
	mul.rn.f32 	%f24, %f74, %f74;
	and.b32  	%r53, %r83, 1;
	setp.eq.b32 	%p9, %r53, 1;
	selp.f32 	%f25, %f74, 0f3F800000, %p9;
	fma.rn.f32 	%f26, %f24, %f25, 0f00000000;
	fma.rn.f32 	%f27, %f24, 0f37CBAC00, 0fBAB607ED;
	selp.f32 	%f28, 0fB94D4153, %f27, %p9;
	selp.f32 	%f29, 0f3C0885E4, 0f3D2AAABB, %p9;
	fma.rn.f32 	%f30, %f28, %f24, %f29;
	selp.f32 	%f31, 0fBE2AAAA8, 0fBEFFFFFF, %p9;
	fma.rn.f32 	%f32, %f30, %f24, %f31;
	fma.rn.f32 	%f33, %f32, %f26, %f25;
	and.b32  	%r54, %r52, 2;
	setp.eq.s32 	%p10, %r54, 0;
	mov.f32 	%f34, 0f00000000;
	sub.f32 	%f35, %f34, %f33;
	selp.f32 	%f36, %f33, %f35, %p10;
	add.f32 	%f37, %f23, 0fCB40007F;
	neg.f32 	%f38, %f37;
	fma.rn.f32 	%f39, %f1, 0f3FB8AA3B, %f38;
	fma.rn.f32 	%f40, %f1, 0f32A57060, %f39;
	ex2.approx.ftz.f32 	%f41, %f40;
	mov.b32 	%r55, %f23;
	shl.b32 	%r56, %r55, 23;
	mov.b32 	%f42, %r56;
	mul.f32 	%f43, %f41, %f42;
	mul.f32 	%f44, %f43, %f36;
	cvta.to.global.u64 	%rd31, %rd19;
	add.s64 	%rd10, %rd31, %rd22;
	st.global.f32 	[%rd10], %f44;
	ld.global.f32 	%f8, [%rd2];
	@%p8 bra 	$L__BB0_17;
	setp.neu.f32 	%p11, %f4, 0f7F800000;
	@%p11 bra 	$L__BB0_12;
	mov.f32 	%f47, 0f00000000;
	mul.rn.f32 	%f75, %f2, %f47;
	mov.b32 	%r87, 0;
	bra.uni 	$L__BB0_17;
$L__BB0_12:
	mov.b32 	%r16, %f2;
	shl.b32 	%r58, %r16, 8;
	or.b32  	%r17, %r58, -2147483648;
	mov.b64 	%rd46, 0;
	mov.b32 	%r84, 0;
	mov.u64 	%rd44, __cudart_i2opi_f;
	mov.u64 	%rd45, %rd1;
$L__BB0_13:
	.pragma "nounroll";
	ld.global.nc.u32 	%r59, [%rd44];
	mad.wide.u32 	%rd35, %r59, %r17, %rd46;
	shr.u64 	%rd46, %rd35, 32;
	st.local.u32 	[%rd45], %rd35;
	add.s32 	%r84, %r84, 1;
	add.s64 	%rd45, %rd45, 4;
	add.s64 	%rd44, %rd44, 4;
	setp.ne.s32 	%p12, %r84, 6;
	@%p12 bra 	$L__BB0_13;
	shr.u32 	%r60, %r16, 23;
	st.local.u32 	[%rd1+24], %rd46;
	and.b32  	%r20, %r60, 31;
	and.b32  	%r61, %r60, 224;
	add.s32 	%r62, %r61, -128;
	shr.u32 	%r63, %r62, 5;
	mul.wide.u32 	%rd36, %r63, 4;
	sub.s64 	%rd17, %rd1, %rd36;
	ld.local.u32 	%r85, [%rd17+24];
	ld.local.u32 	%r86, [%rd17+20];
	setp.eq.s32 	%p13, %r20, 0;
	@%p13 bra 	$L__BB0_16;
	shf.l.wrap.b32 	%r85, %r86, %r85, %r20;
	ld.local.u32 	%r64, [%rd17+16];
	shf.l.wrap.b32 	%r86, %r64, %r86, %r20;
$L__BB0_16:
	shr.u32 	%r65, %r85, 30;
	shf.l.wrap.b32 	%r66, %r86, %r85, 2;
	shl.b32 	%r67, %r86, 2;
	shr.u32 	%r68, %r66, 31;
	add.s32 	%r69, %r68, %r65;
	neg.s32 	%r70, %r69;
	setp.lt.s32 	%p14, %r16, 0;
	selp.b32 	%r87, %r70, %r69, %p14;
	xor.b32  	%r71, %r66, %r16;
	shr.s32 	%r72, %r66, 31;
	xor.b32  	%r73, %r72, %r66;
	xor.b32  	%r74, %r72, %r67;
	cvt.u64.u32 	%rd37, %r73;
	shl.b64 	%rd38, %rd37, 32;
	cvt.u64.u32 	%rd39, %r74;
	or.b64  	%rd40, %rd38, %rd39;
	cvt.rn.f64.s64 	%fd3, %rd40;
	mul.f64 	%fd4, %fd3, 0d3BF921FB54442D19;
	cvt.rn.f32.f64 	%f45, %fd4;
	neg.f32 	%f46, %f45;
	setp.lt.s32 	%p15, %r71, 0;
	selp.f32 	%f75, %f46, %f45, %p15;
$L__BB0_17:
	fma.rn.f32 	%f48, %f8, 0f3BBB989D, 0f3F000000;
	cvt.sat.f32.f32 	%f49, %f48;
	mov.f32 	%f50, 0f4B400001;
	mov.f32 	%f51, 0f437C0000;
	fma.rm.f32 	%f52, %f49, %f51, %f50;
	mul.rn.f32 	%f53, %f75, %f75;
	and.b32  	%r76, %r87, 1;
	setp.eq.b32 	%p16, %r76, 1;
	selp.f32 	%f54, 0f3F800000, %f75, %p16;
	fma.rn.f32 	%f55, %f53, %f54, 0f00000000;
	fma.rn.f32 	%f56, %f53, 0f37CBAC00, 0fBAB607ED;
	selp.f32 	%f57, %f56, 0fB94D4153, %p16;
	selp.f32 	%f58, 0f3D2AAABB, 0f3C0885E4, %p16;
	fma.rn.f32 	%f59, %f57, %f53, %f58;
	selp.f32 	%f60, 0fBEFFFFFF, 0fBE2AAAA8, %p16;
	fma.rn.f32 	%f61, %f59, %f53, %f60;
	fma.rn.f32 	%f62, %f61, %f55, %f54;
	and.b32  	%r77, %r87, 2;
	setp.eq.s32 	%p17, %r77, 0;
	mov.f32 	%f63, 0f00000000;
	sub.f32 	%f64, %f63, %f62;
	selp.f32 	%f65, %f62, %f64, %p17;
	add.f32 	%f66, %f52, 0fCB40007F;
	neg.f32 	%f67, %f66;
	fma.rn.f32 	%f68, %f8, 0f3FB8AA3B, %f67;
	fma.rn.f32 	%f69, %f8, 0f32A57060, %f68;
	ex2.approx.ftz.f32 	%f70, %f69;
	mov.b32 	%r78, %f52;
	shl.b32 	%r79, %r78, 23;
	mov.b32 	%f71, %r79;
	mul.f32 	%f72, %f70, %f71;
	mul.f32 	%f73, %f72, %f65;
	st.global.f32 	[%rd10+4], %f73;
$L__BB0_18:
	ret;

}
	// .globl	diagexp_df
.visible .entry diagexp_df(
	.param .u64 .ptr .align 1 diagexp_df_param_0,
	.param .u64 .ptr .align 1 diagexp_df_param_1,
	.param .u32 diagexp_df_param_2
)
{
	.reg .pred 	%p<16>;
	.reg .b32 	%r<57>;
	.reg .b32 	%f<5>;
	.reg .b64 	%rd<17>;
	.reg .b64 	%fd<119>;

	ld.param.u64 	%rd3, [diagexp_df_param_0];
	ld.param.u64 	%rd4, [diagexp_df_param_1];
	ld.param.u32 	%r16, [diagexp_df_param_2];
	mov.u32 	%r17, %ctaid.x;
	mov.u32 	%r18, %ntid.x;
	mov.u32 	%r19, %tid.x;
	mad.lo.s32 	%r1, %r17, %r18, %r19;
	setp.ge.s32 	%p1, %r1, %r16;
	@%p1 bra 	$L__BB1_17;
	cvta.to.global.u64 	%rd5, %rd3;
	mul.wide.s32 	%rd6, %r1, 16;
	add.s64 	%rd1, %rd5, %rd6;
	ld.global.f64 	%fd1, [%rd1];
	fma.rn.f64 	%fd22, %fd1, 0d3FF71547652B82FE, 0d4338000000000000;
	{
	.reg .b32 %temp; 
	mov.b64 	{%r2, %temp}, %fd22;
	}
	mov.f64 	%fd23, 0dC338000000000000;
	add.rn.f64 	%fd24, %fd22, %fd23;
	fma.rn.f64 	%fd25, %fd24, 0dBFE62E42FEFA39EF, %fd1;
	fma.rn.f64 	%fd26, %fd24, 0dBC7ABC9E3B39803F, %fd25;
	fma.rn.f64 	%fd27, %fd26, 0d3E5ADE1569CE2BDF, 0d3E928AF3FCA213EA;
	fma.rn.f64 	%fd28, %fd27, %fd26, 0d3EC71DEE62401315;
	fma.rn.f64 	%fd29, %fd28, %fd26, 0d3EFA01997C89EB71;
	fma.rn.f64 	%fd30, %fd29, %fd26, 0d3F2A01A014761F65;
	fma.rn.f64 	%fd31, %fd30, %fd26, 0d3F56C16C1852B7AF;
	fma.rn.f64 	%fd32, %fd31, %fd26, 0d3F81111111122322;
	fma.rn.f64 	%fd33, %fd32, %fd26, 0d3FA55555555502A1;
	fma.rn.f64 	%fd34, %fd33, %fd26, 0d3FC5555555555511;
	fma.rn.f64 	%fd35, %fd34, %fd26, 0d3FE000000000000B;
	fma.rn.f64 	%fd36, %fd35, %fd26, 0d3FF0000000000000;
	fma.rn.f64 	%fd37, %fd36, %fd26, 0d3FF0000000000000;
	{
	.reg .b32 %temp; 
	mov.b64 	{%r3, %temp}, %fd37;
	}
	{
	.reg .b32 %temp; 
	mov.b64 	{%temp, %r4}, %fd37;
	}
	shl.b32 	%r20, %r2, 20;
	add.s32 	%r21, %r20, %r4;
	mov.b64 	%fd114, {%r3, %r21};
	{
	.reg .b32 %temp; 
	mov.b64 	{%temp, %r22}, %fd1;
	}
	mov.b32 	%f3, %r22;
	abs.f32 	%f1, %f3;
	setp.lt.f32 	%p2, %f1, 0f4086232B;
	@%p2 bra 	$L__BB1_4;
	setp.lt.f64 	%p3, %fd1, 0d0000000000000000;
	add.f64 	%fd38, %fd1, 0d7FF0000000000000;
	selp.f64 	%fd114, 0d0000000000000000, %fd38, %p3;
	setp.geu.f32 	%p4, %f1, 0f40874800;
	@%p4 bra 	$L__BB1_4;
	shr.u32 	%r23, %r2, 31;
	add.s32 	%r24, %r2, %r23;
	shr.s32 	%r25, %r24, 1;
	shl.b32 	%r26, %r25, 20;
	add.s32 	%r27, %r4, %r26;
	mov.b64 	%fd39, {%r3, %r27};
	sub.s32 	%r28, %r2, %r25;
	shl.b32 	%r29, %r28, 20;
	add.s32 	%r30, %r29, 1072693248;
	mov.b32 	%r31, 0;
	mov.b64 	%fd40, {%r31, %r30};
	mul.f64 	%fd114, %fd40, %fd39;
$L__BB1_4:
	ld.global.f64 	%fd6, [%rd1+8];
	abs.f64 	%fd7, %fd6;
	setp.neu.f64 	%p5, %fd7, 0d7FF0000000000000;
	@%p5 bra 	$L__BB1_6;
	mov.f64 	%fd46, 0d0000000000000000;
	mul.rn.f64 	%fd116, %fd6, %fd46;
	mov.b32 	%r55, 1;
	bra.uni 	$L__BB1_9;
$L__BB1_6:
	mul.f64 	%fd41, %fd6, 0d3FE45F306DC9C883;
	cvt.rni.s32.f64 	%r54, %fd41;
	cvt.rn.f64.s32 	%fd42, %r54;
	fma.rn.f64 	%fd43, %fd42, 0dBFF921FB54442D18, %fd6;
	fma.rn.f64 	%fd44, %fd42, 0dBC91A62633145C00, %fd43;
	fma.rn.f64 	%fd116, %fd42, 0dB97B839A252049C0, %fd44;
	setp.ltu.f64 	%p6, %fd7, 0d41E0000000000000;
	@%p6 bra 	$L__BB1_8;
	{ // callseq 0, 0
	.param .b64 param0;
	st.param.f64 	[param0], %fd6;
	.param .align 16 .b8 retval0[16];
	call.uni (retval0), 
	__internal_trig_reduction_slowpathd, 
	(
	param0
	);
	ld.param.f64 	%fd116, [retval0];
	ld.param.b32 	%r54, [retval0+8];
	} // callseq 0
$L__BB1_8:
	add.s32 	%r55, %r54, 1;
$L__BB1_9:
	shl.b32 	%r34, %r55, 6;
	cvt.u64.u32 	%rd7, %r34;
	and.b64  	%rd8, %rd7, 64;
	mov.u64 	%rd9, __cudart_sin_cos_coeffs;
	add.s64 	%rd10, %rd9, %rd8;
	mul.rn.f64 	%fd47, %fd116, %fd116;
	and.b32  	%r35, %r55, 1;
	setp.eq.b32 	%p7, %r35, 1;
	selp.f64 	%fd48, 0dBDA8FF8320FD8164, 0d3DE5DB65F9785EBA, %p7;
	ld.global.nc.v2.f64 	{%fd49, %fd50}, [%rd10];
	fma.rn.f64 	%fd51, %fd48, %fd47, %fd49;
	fma.rn.f64 	%fd52, %fd51, %fd47, %fd50;
	ld.global.nc.v2.f64 	{%fd53, %fd54}, [%rd10+16];
	fma.rn.f64 	%fd55, %fd52, %fd47, %fd53;
	fma.rn.f64 	%fd56, %fd55, %fd47, %fd54;
	ld.global.nc.v2.f64 	{%fd57, %fd58}, [%rd10+32];
	fma.rn.f64 	%fd59, %fd56, %fd47, %fd57;
	fma.rn.f64 	%fd60, %fd59, %fd47, %fd58;
	fma.rn.f64 	%fd61, %fd60, %fd116, %fd116;
	fma.rn.f64 	%fd62, %fd60, %fd47, 0d3FF0000000000000;
	selp.f64 	%fd63, %fd62, %fd61, %p7;
	and.b32  	%r36, %r55, 2;
	setp.eq.s32 	%p8, %r36, 0;
	mov.f64 	%fd64, 0d0000000000000000;
	sub.f64 	%fd65, %fd64, %fd63;
	selp.f64 	%fd66, %fd63, %fd65, %p8;
	mul.f64 	%fd67, %fd114, %fd66;
	cvta.to.global.u64 	%rd11, %rd4;
	add.s64 	%rd2, %rd11, %rd6;
	st.global.f64 	[%rd2], %fd67;
	ld.global.f64 	%fd13, [%rd1];
	fma.rn.f64 	%fd68, %fd13, 0d3FF71547652B82FE, 0d4338000000000000;
	{
	.reg .b32 %temp; 
	mov.b64 	{%r10, %temp}, %fd68;
	}
	mov.f64 	%fd69, 0dC338000000000000;
	add.rn.f64 	%fd70, %fd68, %fd69;
	fma.rn.f64 	%fd71, %fd70, 0dBFE62E42FEFA39EF, %fd13;
	fma.rn.f64 	%fd72, %fd70, 0dBC7ABC9E3B39803F, %fd71;
	fma.rn.f64 	%fd73, %fd72, 0d3E5ADE1569CE2BDF, 0d3E928AF3FCA213EA;
	fma.rn.f64 	%fd74, %fd73, %fd72, 0d3EC71DEE62401315;
	fma.rn.f64 	%fd75, %fd74, %fd72, 0d3EFA01997C89EB71;
	fma.rn.f64 	%fd76, %fd75, %fd72, 0d3F2A01A014761F65;
	fma.rn.f64 	%fd77, %fd76, %fd72, 0d3F56C16C1852B7AF;
	fma.rn.f64 	%fd78, %fd77, %fd72, 0d3F81111111122322;
	fma.rn.f64 	%fd79, %fd78, %fd72, 0d3FA55555555502A1;
	fma.rn.f64 	%fd80, %fd79, %fd72, 0d3FC5555555555511;
	fma.rn.f64 	%fd81, %fd80, %fd72, 0d3FE000000000000B;
	fma.rn.f64 	%fd82, %fd81, %fd72, 0d3FF0000000000000;
	fma.rn.f64 	%fd83, %fd82, %fd72, 0d3FF0000000000000;
	{
	.reg .b32 %temp; 
	mov.b64 	{%r11, %temp}, %fd83;
	}
	{
	.reg .b32 %temp; 
	mov.b64 	{%temp, %r12}, %fd83;
	}
	shl.b32 	%r37, %r10, 20;
	add.s32 	%r38, %r37, %r12;
	mov.b64 	%fd117, {%r11, %r38};
	{
	.reg .b32 %temp; 
	mov.b64 	{%temp, %r39}, %fd13;
	}
	mov.b32 	%f4, %r39;
	abs.f32 	%f2, %f4;
	setp.lt.f32 	%p9, %f2, 0f4086232B;
	@%p9 bra 	$L__BB1_12;
	setp.lt.f64 	%p10, %fd13, 0d0000000000000000;
	add.f64 	%fd84, %fd13, 0d7FF0000000000000;
	selp.f64 	%fd117, 0d0000000000000000, %fd84, %p10;
	setp.geu.f32 	%p11, %f2, 0f40874800;
	@%p11 bra 	$L__BB1_12;
	shr.u32 	%r40, %r10, 31;
	add.s32 	%r41, %r10, %r40;
	shr.s32 	%r42, %r41, 1;
	shl.b32 	%r43, %r42, 20;
	add.s32 	%r44, %r12, %r43;
	mov.b64 	%fd85, {%r11, %r44};
	sub.s32 	%r45, %r10, %r42;
	shl.b32 	%r46, %r45, 20;
	add.s32 	%r47, %r46, 1072693248;
	mov.b32 	%r48, 0;
	mov.b64 	%fd86, {%r48, %r47};
	mul.f64 	%fd117, %fd86, %fd85;
$L__BB1_12:
	setp.neu.f64 	%p12, %fd7, 0d7FF0000000000000;
	@%p12 bra 	$L__BB1_14;
	mov.f64 	%fd92, 0d0000000000000000;
	mul.rn.f64 	%fd118, %fd6, %fd92;
	mov.b32 	%r56, 0;
	bra.uni 	$L__BB1_16;
$L__BB1_14:
	mul.f64 	%fd87, %fd6, 0d3FE45F306DC9C883;
	cvt.rni.s32.f64 	%r56, %fd87;
	cvt.rn.f64.s32 	%fd88, %r56;
	fma.rn.f64 	%fd89, %fd88, 0dBFF921FB54442D18, %fd6;
	fma.rn.f64 	%fd90, %fd88, 0dBC91A62633145C00, %fd89;
	fma.rn.f64 	%fd118, %fd88, 0dB97B839A252049C0, %fd90;
	setp.ltu.f64 	%p13, %fd7, 0d41E0000000000000;
	@%p13 bra 	$L__BB1_16;
	{ // callseq 1, 0
	.param .b64 param0;
	st.param.f64 	[param0], %fd6;
	.param .align 16 .b8 retval0[16];
	call.uni (retval0), 
	__internal_trig_reduction_slowpathd, 
	(
	param0
	);
	ld.param.f64 	%fd118, [retval0];
	ld.param.b32 	%r56, [retval0+8];
	} // callseq 1
$L__BB1_16:
	shl.b32 	%r51, %r56, 6;
	cvt.u64.u32 	%rd13, %r51;
	and.b64  	%rd14, %rd13, 64;
	add.s64 	%rd16, %rd9, %rd14;
	mul.rn.f64 	%fd93, %fd118, %fd118;
	and.b32  	%r52, %r56, 1;
	setp.eq.b32 	%p14, %r52, 1;
	selp.f64 	%fd94, 0dBDA8FF8320FD8164, 0d3DE5DB65F9785EBA, %p14;
	ld.global.nc.v2.f64 	{%fd95, %fd96}, [%rd16];
	fma.rn.f64 	%fd97, %fd94, %fd93, %fd95;
	fma.rn.f64 	%fd98, %fd97, %fd93, %fd96;
	ld.global.nc.v2.f64 	{%fd99, %fd100}, [%rd16+16];
	fma.rn.f64 	%fd101, %fd98, %fd93, %fd99;
	fma.rn.f64 	%fd102, %fd101, %fd93, %fd100;
	ld.global.nc.v2.f64 	{%fd103, %fd104}, [%rd16+32];
	fma.rn.f64 	%fd105, %fd102, %fd93, %fd103;
	fma.rn.f64 	%fd106, %fd105, %fd93, %fd104;
	fma.rn.f64 	%fd107, %fd106, %fd118, %fd118;
	fma.rn.f64 	%fd108, %fd106, %fd93, 0d3FF0000000000000;
	selp.f64 	%fd109, %fd108, %fd107, %p14;
	and.b32  	%r53, %r56, 2;
	setp.eq.s32 	%p15, %r53, 0;
	mov.f64 	%fd110, 0d0000000000000000;
	sub.f64 	%fd111, %fd110, %fd109;
	selp.f64 	%fd112, %fd109, %fd111, %p15;
	mul.f64 	%fd113, %fd117, %fd112;
	st.global.f64 	[%rd2+8], %fd113;
$L__BB1_17:
	ret;

}
.func  (.param .align 16 .b8 func_retval0[16]) __internal_trig_reduction_slowpathd(
	.param .b64 __internal_trig_reduction_slowpathd_param_0
)
{
	.local .align 8 .b8 	__local_depot2[40];
	.reg .b64 	%SP;
	.reg .b64 	%SPL;
	.reg .pred 	%p<10>;
	.reg .b32 	%r<47>;
	.reg .b64 	%rd<74>;
	.reg .b64 	%fd<5>;

	mov.u64 	%SPL, __local_depot2;
	ld.param.f64 	%fd4, [__internal_trig_reduction_slowpathd_param_0];
	add.u64 	%rd1, %SPL, 0;
	{
	.reg .b32 %temp; 
	mov.b64 	{%temp, %r1}, %fd4;
	}
	shr.u32 	%r2, %r1, 20;
	and.b32  	%r3, %r2, 2047;
	setp.eq.s32 	%p1, %r3, 2047;
	mov.b32 	%r46, 0;
	@%p1 bra 	$L__BB2_9;
	add.s32 	%r20, %r3, -1024;
	mov.b64 	%rd20, %fd4;
	shl.b64 	%rd2, %rd20, 11;
	shr.u32 	%r4, %r20, 6;
	sub.s32 	%r45, 15, %r4;
	sub.s32 	%r21, 19, %r4;
	setp.lt.u32 	%p2, %r20, 128;
	selp.b32 	%r6, 18, %r21, %p2;
	setp.ge.s32 	%p3, %r45, %r6;
	mov.b64 	%rd70, 0;
	@%p3 bra 	$L__BB2_4;
	add.s32 	%r23, %r6, %r4;
	neg.s32 	%r43, %r23;
	or.b64  	%rd3, %rd2, -9223372036854775808;
	mov.b64 	%rd70, 0;
	mov.b32 	%r42, 0;
	mov.u64 	%rd25, __cudart_i2opi_d;
	mov.u32 	%r44, %r45;
$L__BB2_3:
	.pragma "nounroll";
	mul.wide.s32 	%rd22, %r42, 8;
	add.s64 	%rd23, %rd1, %rd22;
	mul.wide.s32 	%rd24, %r44, 8;
	add.s64 	%rd26, %rd25, %rd24;
	ld.global.nc.u64 	%rd27, [%rd26];
	{
	.reg .u32 %r0, %r1, %r2, %r3, %alo, %ahi, %blo, %bhi, %clo, %chi;
	mov.b64 	{%alo,%ahi}, %rd27;
	mov.b64 	{%blo,%bhi}, %rd3;
	mov.b64 	{%clo,%chi}, %rd70;
	mad.lo.cc.u32 	%r0, %alo, %blo, %clo;
	madc.hi.cc.u32 	%r1, %alo, %blo, %chi;
	madc.hi.u32 	%r2, %alo, %bhi, 0;
	mad.lo.cc.u32 	%r1, %alo, %bhi, %r1;
	madc.hi.cc.u32 	%r2, %ahi, %blo, %r2;
	madc.hi.u32 	%r3, %ahi, %bhi, 0;
	mad.lo.cc.u32 	%r1, %ahi, %blo, %r1;
	madc.lo.cc.u32 	%r2, %ahi, %bhi, %r2;
	addc.u32 	%r3, %r3, 0;
	mov.b64 	%rd28, {%r0,%r1};
	mov.b64 	%rd70, {%r2,%r3};
	}
	st.local.u64 	[%rd23], %rd28;
	add.s32 	%r44, %r44, 1;
	add.s32 	%r43, %r43, 1;
	add.s32 	%r42, %r42, 1;
	setp.ne.s32 	%p4, %r43, -15;
	mov.u32 	%r45, %r6;
	@%p4 bra 	$L__BB2_3;
$L__BB2_4:
	cvt.s64.s32 	%rd29, %r45;
	cvt.u64.u32 	%rd30, %r4;
	add.s64 	%rd31, %rd30, %rd29;
	shl.b64 	%rd32, %rd31, 3;
	add.s64 	%rd33, %rd1, %rd32;
	st.local.u64 	[%rd33+-120], %rd70;
	and.b32  	%r15, %r2, 63;
	ld.local.u64 	%rd72, [%rd1+16];
	ld.local.u64 	%rd71, [%rd1+24];
	setp.eq.s32 	%p5, %r15, 0;
	@%p5 bra 	$L__BB2_6;
	shl.b64 	%rd34, %rd71, %r15;
	shr.u64 	%rd35, %rd72, 1;
	xor.b32  	%r24, %r15, 63;
	shr.u64 	%rd36, %rd35, %r24;
	or.b64  	%rd71, %rd34, %rd36;
	ld.local.u64 	%rd37, [%rd1+8];
	shl.b64 	%rd38, %rd72, %r15;
	shr.u64 	%rd39, %rd37, 1;
	shr.u64 	%rd40, %rd39, %r24;
	or.b64  	%rd72, %rd38, %rd40;
$L__BB2_6:
	and.b32  	%r25, %r1, -2147483648;
	shr.u64 	%rd41, %rd71, 62;
	cvt.u32.u64 	%r26, %rd41;
	mov.b64 	{%r27, %r28}, %rd71;
	mov.b64 	{%r29, %r30}, %rd72;
	shf.l.wrap.b32 	%r31, %r30, %r27, 2;
	shf.l.wrap.b32 	%r32, %r27, %r28, 2;
	mov.b64 	%rd42, {%r31, %r32};
	shl.b64 	%rd43, %rd72, 2;
	shr.u64 	%rd44, %rd42, 63;
	cvt.u32.u64 	%r33, %rd44;
	add.s32 	%r34, %r33, %r26;
	setp.eq.s32 	%p6, %r25, 0;
	neg.s32 	%r35, %r34;
	selp.b32 	%r46, %r34, %r35, %p6;
	setp.gt.s64 	%p7, %rd42, -1;
	mov.b64 	%rd45, 0;
	{
	.reg .u32 %r0, %r1, %r2, %r3, %a0, %a1, %a2, %a3, %b0, %b1, %b2, %b3;
	mov.b64 	{%a0,%a1}, %rd45;
	mov.b64 	{%a2,%a3}, %rd45;
	mov.b64 	{%b0,%b1}, %rd43;
	mov.b64 	{%b2,%b3}, %rd42;
	sub.cc.u32 	%r0, %a0, %b0;
	subc.cc.u32 	%r1, %a1, %b1;
	subc.cc.u32 	%r2, %a2, %b2;
	subc.u32 	%r3, %a3, %b3;
	mov.b64 	%rd46, {%r0,%r1};
	mov.b64 	%rd47, {%r2,%r3};
	}
	xor.b32  	%r36, %r25, -2147483648;
	selp.b64 	%rd73, %rd42, %rd47, %p7;
	selp.b64 	%rd14, %rd43, %rd46, %p7;
	selp.b32 	%r17, %r25, %r36, %p7;
	clz.b64 	%r37, %rd73;
	cvt.u64.u32 	%rd15, %r37;
	setp.eq.s32 	%p8, %r37, 0;
	@%p8 bra 	$L__BB2_8;
	cvt.u32.u64 	%r38, %rd15;
	and.b32  	%r39, %r38, 63;
	shl.b64 	%rd48, %rd73, %r39;
	shr.u64 	%rd49, %rd14, 1;
	not.b32 	%r40, %r38;
	and.b32  	%r41, %r40, 63;
	shr.u64 	%rd50, %rd49, %r41;
	or.b64  	%rd73, %rd48, %rd50;
$L__BB2_8:
	mov.b64 	%rd51, -3958705157555305931;
	{
	.reg .u32 %r0, %r1, %r2, %r3, %alo, %ahi, %blo, %bhi;
	mov.b64 	{%alo,%ahi}, %rd73;
	mov.b64 	{%blo,%bhi}, %rd51;
	mul.lo.u32 	%r0, %alo, %blo;
	mul.hi.u32 	%r1, %alo, %blo;
	mad.lo.cc.u32 	%r1, %alo, %bhi, %r1;
	madc.hi.u32 	%r2, %alo, %bhi, 0;
	mad.lo.cc.u32 	%r1, %ahi, %blo, %r1;
	madc.hi.cc.u32 	%r2, %ahi, %blo, %r2;
	madc.hi.u32 	%r3, %ahi, %bhi, 0;
	mad.lo.cc.u32 	%r2, %ahi, %bhi, %r2;
	addc.u32 	%r3, %r3, 0;
	mov.b64 	%rd52, {%r0,%r1};
	mov.b64 	%rd53, {%r2,%r3};
	}
	setp.gt.s64 	%p9, %rd53, 0;
	{
	.reg .u32 %r0, %r1, %r2, %r3, %a0, %a1, %a2, %a3, %b0, %b1, %b2, %b3;
	mov.b64 	{%a0,%a1}, %rd52;
	mov.b64 	{%a2,%a3}, %rd53;
	mov.b64 	{%b0,%b1}, %rd52;
	mov.b64 	{%b2,%b3}, %rd53;
	add.cc.u32 	%r0, %a0, %b0;
	addc.cc.u32 	%r1, %a1, %b1;
	addc.cc.u32 	%r2, %a2, %b2;
	addc.u32 	%r3, %a3, %b3;
	mov.b64 	%rd54, {%r0,%r1};
	mov.b64 	%rd55, {%r2,%r3};
	}
	selp.b64 	%rd56, %rd55, %rd53, %p9;
	selp.s64 	%rd57, -1, 0, %p9;
	sub.s64 	%rd58, %rd57, %rd15;
	cvt.u64.u32 	%rd59, %r17;
	shl.b64 	%rd60, %rd59, 32;
	add.s64 	%rd61, %rd56, 1;
	shr.u64 	%rd62, %rd61, 10;
	add.s64 	%rd63, %rd62, 1;
	shr.u64 	%rd64, %rd63, 1;
	shl.b64 	%rd65, %rd58, 52;
	add.s64 	%rd66, %rd65, %rd64;
	add.s64 	%rd67, %rd66, 4602678819172646912;
	or.b64  	%rd68, %rd67, %rd60;
	mov.b64 	%fd4, %rd68;
$L__BB2_9:
	st.param.f64 	[func_retval0], %fd4;
	st.param.b32 	[func_retval0+8], %r46;
	ret;

}


// ===== COMPILED SASS (sm_100) =====

	.target	sm_100

	.elftype	@"ET_EXEC"


//--------------------- .note.nv.tkinfo           --------------------------
	.section	.note.nv.tkinfo,"",@"SHT_NOTE"
	.sectionflags	@"SHF_NOTE_NV_TKINFO"
	.tkinfo
        /*0018*/ 	.word	0x00000002
        /*0030*/ 	.string	""
        /*0030*/ 	.string	"ptxas"
        /*0030*/ 	.string	"Cuda compilation tools, release 13.0, V13.0.88"
        /*0030*/ 	.string	"Build cuda_13.0.r13.0/compiler.36424714_0"
        /*0030*/ 	.string	"-arch sm_100 -m 64 "



//--------------------- .note.nv.cuinfo           --------------------------
	.section	.note.nv.cuinfo,"",@"SHT_NOTE"
	.sectionflags	@"SHF_NOTE_NV_CUINFO"
        /*0018*/ 	.short	0x0002
        /*001a*/ 	.short	0x0064
        /*001c*/ 	.short	0x0082
	.zero		2


//--------------------- .nv.info                  --------------------------
	.section	.nv.info,"",@"SHT_CUDA_INFO"
	.align	4


	//----- nvinfo : EIATTR_REGCOUNT
	.align		4
        /*0000*/ 	.byte	0x04, 0x2f
        /*0002*/ 	.short	(.L_4 - .L_3)
	.align		4
.L_3:
        /*0004*/ 	.word	index@(diagexp_cf)
        /*0008*/ 	.word	0x0000001d


	//----- nvinfo : EIATTR_FRAME_SIZE
	.align		4
.L_4:
        /*000c*/ 	.byte	0x04, 0x11
        /*000e*/ 	.short	(.L_6 - .L_5)
	.align		4
.L_5:
        /*0010*/ 	.word	index@(diagexp_cf)
        /*0014*/ 	.word	0x00000000


	//----- nvinfo : EIATTR_REGCOUNT
	.align		4
.L_6:
        /*0018*/ 	.byte	0x04, 0x2f
        /*001a*/ 	.short	(.L_8 - .L_7)
	.align		4
.L_7:
        /*001c*/ 	.word	index@(diagexp_df)
        /*0020*/ 	.word	0x00000020


	//----- nvinfo : EIATTR_FRAME_SIZE
	.align		4
.L_8:
        /*0024*/ 	.byte	0x04, 0x11
        /*0026*/ 	.short	(.L_10 - .L_9)
	.align		4
.L_9:
        /*0028*/ 	.word	index@($diagexp_df$__internal_trig_reduction_slowpathd)
        /*002c*/ 	.word	0x00000028


	//----- nvinfo : EIATTR_FRAME_SIZE
	.align		4
.L_10:
        /*0030*/ 	.byte	0x04, 0x11
        /*0032*/ 	.short	(.L_12 - .L_11)
	.align		4
.L_11:
        /*0034*/ 	.word	index@(diagexp_df)
        /*0038*/ 	.word	0x00000028


	//----- nvinfo : EIATTR_MIN_STACK_SIZE
	.align		4
.L_12:
        /*003c*/ 	.byte	0x04, 0x12
        /*003e*/ 	.short	(.L_14 - .L_13)
	.align		4
.L_13:
        /*0040*/ 	.word	index@(diagexp_df)
        /*0044*/ 	.word	0x00000028


	//----- nvinfo : EIATTR_MIN_STACK_SIZE
	.align		4
.L_14:
        /*0048*/ 	.byte	0x04, 0x12
        /*004a*/ 	.short	(.L_16 - .L_15)
	.align		4
.L_15:
        /*004c*/ 	.word	index@(diagexp_cf)
        /*0050*/ 	.word	0x00000000
.L_16:


//--------------------- .nv.compat                --------------------------
	.section	.nv.compat,"",@"SHT_CUDA_COMPAT_INFO"
	.align	4
        /*0000*/ 	.byte	0x02, 0x09, 0x00, 0x00, 0x02, 0x02, 0x01, 0x00, 0x02, 0x05, 0x05, 0x00, 0x03, 0x07, 0x01, 0x01
        /*0010*/ 	.byte	0x02, 0x03, 0x00, 0x00, 0x02, 0x06, 0x01, 0x00, 0x04, 0x0b, 0x08, 0x00, 0x01, 0x00, 0x00, 0x00
        /*0020*/ 	.byte	0x00, 0x00, 0x00, 0x00


//--------------------- .nv.info.diagexp_df       --------------------------
	.section	.nv.info.diagexp_df,"",@"SHT_CUDA_INFO"
	.sectionflags	@""
	.align	4


	//----- nvinfo : EIATTR_CUDA_API_VERSION
	.align		4
        /*0000*/ 	.byte	0x04, 0x37
        /*0002*/ 	.short	(.L_18 - .L_17)
.L_17:
        /*0004*/ 	.word	0x00000082


	//----- nvinfo : EIATTR_KPARAM_INFO
	.align		4
.L_18:
        /*0008*/ 	.byte	0x04, 0x17
        /*000a*/ 	.short	(.L_20 - .L_19)
.L_19:
        /*000c*/ 	.word	0x00000000
        /*0010*/ 	.short	0x0002
        /*0012*/ 	.short	0x0010
        /*0014*/ 	.byte	0x00, 0xf0, 0x11, 0x00


	//----- nvinfo : EIATTR_KPARAM_INFO
	.align		4
.L_20:
        /*0018*/ 	.byte	0x04, 0x17
        /*001a*/ 	.short	(.L_22 - .L_21)
.L_21:
        /*001c*/ 	.word	0x00000000
        /*0020*/ 	.short	0x0001
        /*0022*/ 	.short	0x0008
        /*0024*/ 	.byte	0x00, 0xf5, 0x21, 0x00


	//----- nvinfo : EIATTR_KPARAM_INFO
	.align		4
.L_22:
        /*0028*/ 	.byte	0x04, 0x17
        /*002a*/ 	.short	(.L_24 - .L_23)
.L_23:
        /*002c*/ 	.word	0x00000000
        /*0030*/ 	.short	0x0000
        /*0032*/ 	.short	0x0000
        /*0034*/ 	.byte	0x00, 0xf5, 0x21, 0x00


	//----- nvinfo : EIATTR_SPARSE_MMA_MASK
	.align		4
.L_24:
        /*0038*/ 	.byte	0x03, 0x50
        /*003a*/ 	.short	0x0000


	//----- nvinfo : EIATTR_MAXREG_COUNT
	.align		4
        /*003c*/ 	.byte	0x03, 0x1b
        /*003e*/ 	.short	0x00ff


	//----- nvinfo : EIATTR_MERCURY_ISA_VERSION
	.align		4
        /*0040*/ 	.byte	0x03, 0x5f
        /*0042*/ 	.short	0x0101


	//----- nvinfo : EIATTR_VRC_CTA_INIT_COUNT
	.align		4
        /*0044*/ 	.byte	0x02, 0x4a
	.zero		1
	.zero		1


	//----- nvinfo : EIATTR_EXIT_INSTR_OFFSETS
	.align		4
        /*0048*/ 	.byte	0x04, 0x1c
        /*004a*/ 	.short	(.L_26 - .L_25)


	//   ....[0]....
.L_25:
        /*004c*/ 	.word	0x00000080


	//   ....[1]....
        /*0050*/ 	.word	0x00001010


	//----- nvinfo : EIATTR_CRS_STACK_SIZE
	.align		4
.L_26:
        /*0054*/ 	.byte	0x04, 0x1e
        /*0056*/ 	.short	(.L_28 - .L_27)
.L_27:
        /*0058*/ 	.word	0x00000000


	//----- nvinfo : EIATTR_CBANK_PARAM_SIZE
	.align		4
.L_28:
        /*005c*/ 	.byte	0x03, 0x19
        /*005e*/ 	.short	0x0014


	//----- nvinfo : EIATTR_PARAM_CBANK
	.align		4
        /*0060*/ 	.byte	0x04, 0x0a
        /*0062*/ 	.short	(.L_30 - .L_29)
	.align		4
.L_29:
        /*0064*/ 	.word	index@(.nv.constant0.diagexp_df)
        /*0068*/ 	.short	0x0380
        /*006a*/ 	.short	0x0014


	//----- nvinfo : EIATTR_SW_WAR
	.align		4
.L_30:
        /*006c*/ 	.byte	0x04, 0x36
        /*006e*/ 	.short	(.L_32 - .L_31)
.L_31:
        /*0070*/ 	.word	0x00000008
.L_32:


//--------------------- .nv.info.diagexp_cf       --------------------------
	.section	.nv.info.diagexp_cf,"",@"SHT_CUDA_INFO"
	.sectionflags	@""
	.align	4


	//----- nvinfo : EIATTR_CUDA_API_VERSION
	.align		4
        /*0000*/ 	.byte	0x04, 0x37
        /*0002*/ 	.short	(.L_34 - .L_33)
.L_33:
        /*0004*/ 	.word	0x00000082


	//----- nvinfo : EIATTR_KPARAM_INFO
	.align		4
.L_34:
        /*0008*/ 	.byte	0x04, 0x17
        /*000a*/ 	.short	(.L_36 - .L_35)
.L_35:
        /*000c*/ 	.word	0x00000000
        /*0010*/ 	.short	0x0002
        /*0012*/ 	.short	0x0010
        /*0014*/ 	.byte	0x00, 0xf0, 0x11, 0x00


	//----- nvinfo : EIATTR_KPARAM_INFO
	.align		4
.L_36:
        /*0018*/ 	.byte	0x04, 0x17
        /*001a*/ 	.short	(.L_38 - .L_37)
.L_37:
        /*001c*/ 	.word	0x00000000
        /*0020*/ 	.short	0x0001
        /*0022*/ 	.short	0x0008
        /*0024*/ 	.byte	0x00, 0xf5, 0x21, 0x00


	//----- nvinfo : EIATTR_KPARAM_INFO
	.align		4
.L_38:
        /*0028*/ 	.byte	0x04, 0x17
        /*002a*/ 	.short	(.L_40 - .L_39)
.L_39:
        /*002c*/ 	.word	0x00000000
        /*0030*/ 	.short	0x0000
        /*0032*/ 	.short	0x0000
        /*0034*/ 	.byte	0x00, 0xf5, 0x21, 0x00


	//----- nvinfo : EIATTR_SPARSE_MMA_MASK
	.align		4
.L_40:
        /*0038*/ 	.byte	0x03, 0x50
        /*003a*/ 	.short	0x0000


	//----- nvinfo : EIATTR_MAXREG_COUNT
	.align		4
        /*003c*/ 	.byte	0x03, 0x1b
        /*003e*/ 	.short	0x00ff


	//----- nvinfo : EIATTR_MERCURY_ISA_VERSION
	.align		4
        /*0040*/ 	.byte	0x03, 0x5f
        /*0042*/ 	.short	0x0101


	//----- nvinfo : EIATTR_VRC_CTA_INIT_COUNT
	.align		4
        /*0044*/ 	.byte	0x02, 0x4a
	.zero		1
	.zero		1


	//----- nvinfo : EIATTR_EXIT_INSTR_OFFSETS
	.align		4
        /*0048*/ 	.byte	0x04, 0x1c
        /*004a*/ 	.short	(.L_42 - .L_41)


	//   ....[0]....
.L_41:
        /*004c*/ 	.word	0x00000070


	//   ....[1]....
        /*0050*/ 	.word	0x00001170


	//----- nvinfo : EIATTR_CRS_STACK_SIZE
	.align		4
.L_42:
        /*0054*/ 	.byte	0x04, 0x1e
        /*0056*/ 	.short	(.L_44 - .L_43)
.L_43:
        /*0058*/ 	.word	0x00000000


	//----- nvinfo : EIATTR_CBANK_PARAM_SIZE
	.align		4
.L_44:
        /*005c*/ 	.byte	0x03, 0x19
        /*005e*/ 	.short	0x0014


	//----- nvinfo : EIATTR_PARAM_CBANK
	.align		4
        /*0060*/ 	.byte	0x04, 0x0a
        /*0062*/ 	.short	(.L_46 - .L_45)
	.align		4
.L_45:
        /*0064*/ 	.word	index@(.nv.constant0.diagexp_cf)
        /*0068*/ 	.short	0x0380
        /*006a*/ 	.short	0x0014


	//----- nvinfo : EIATTR_SW_WAR
	.align		4
.L_46:
        /*006c*/ 	.byte	0x04, 0x36
        /*006e*/ 	.short	(.L_48 - .L_47)
.L_47:
        /*0070*/ 	.word	0x00000008
.L_48:


//--------------------- .nv.callgraph             --------------------------
	.section	.nv.callgraph,"",@"SHT_CUDA_CALLGRAPH"
	.align	4
	.sectionentsize	8
	.align		4
        /*0000*/ 	.word	0x00000000
	.align		4
        /*0004*/ 	.word	0xffffffff
	.align		4
        /*0008*/ 	.word	0x00000000
	.align		4
        /*000c*/ 	.word	0xfffffffe
	.align		4
        /*0010*/ 	.word	0x00000000
	.align		4
        /*0014*/ 	.word	0xfffffffd
	.align		4
        /*0018*/ 	.word	0x00000000
	.align		4
        /*001c*/ 	.word	0xfffffffc


//--------------------- .nv.constant4             --------------------------
	.section	.nv.constant4,"a",@progbits
	.align	8
	.align		8
.nv.constant4:
        /*0000*/ 	.dword	__cudart_i2opi_f
	.align		8
        /*0008*/ 	.dword	__cudart_i2opi_d
	.align		8
        /*0010*/ 	.dword	__cudart_sin_cos_coeffs


//--------------------- .text.diagexp_df          --------------------------
	.section	.text.diagexp_df,"ax",@progbits
	.align	128
        .global         diagexp_df
        .type           diagexp_df,@function
        .size           diagexp_df,(.L_x_29 - diagexp_df)
        .other          diagexp_df,@"STO_CUDA_ENTRY STV_DEFAULT"
diagexp_df:
.text.diagexp_df:
[----:B------:R-:W0:Y:S01]  /*0000*/  LDC R1, c[0x0][0x37c] ;  /* 0x0000df00ff017b82 */ /* 0x000e220000000800 */
[----:B------:R-:W1:Y:S07]  /*0010*/  S2R R3, SR_TID.X ;  /* 0x0000000000037919 */ /* 0x000e6e0000002100 */
[----:B------:R-:W1:Y:S01]  /*0020*/  S2UR UR4, SR_CTAID.X ;  /* 0x00000000000479c3 */ /* 0x000e620000002500 */
[----:B------:R-:W2:Y:S01]  /*0030*/  LDCU UR5, c[0x0][0x390] ;  /* 0x00007200ff0577ac */ /* 0x000ea20008000800 */
[----:B0-----:R-:W-:-:S06]  /*0040*/  VIADD R1, R1, 0xffffffd8 ;  /* 0xffffffd801017836 */ /* 0x001fcc0000000000 */
[----:B------:R-:W1:Y:S02]  /*0050*/  LDC R0, c[0x0][0x360] ;  /* 0x0000d800ff007b82 */ /* 0x000e640000000800 */
[----:B-1----:R-:W-:-:S05]  /*0060*/  IMAD R0, R0, UR4, R3 ;  /* 0x0000000400007c24 */ /* 0x002fca000f8e0203 */
[----:B--2---:R-:W-:-:S13]  /*0070*/  ISETP.GE.AND P0, PT, R0, UR5, PT ;  /* 0x0000000500007c0c */ /* 0x004fda000bf06270 */
[----:B------:R-:W-:Y:S05]  /*0080*/  @P0 EXIT ;  /* 0x000000000000094d */ /* 0x000fea0003800000 */
[----:B------:R-:W0:Y:S01]  /*0090*/  LDC.64 R6, c[0x0][0x380] ;  /* 0x0000e000ff067b82 */ /* 0x000e220000000a00 */
[----:B------:R-:W1:Y:S01]  /*00a0*/  LDCU.64 UR4, c[0x0][0x358] ;  /* 0x00006b00ff0477ac */ /* 0x000e620008000a00 */
[----:B0-----:R-:W-:-:S05]  /*00b0*/  IMAD.WIDE R6, R0, 0x10, R6 ;  /* 0x0000001000067825 */ /* 0x001fca00078e0206 */
[----:B-1----:R-:W2:Y:S04]  /*00c0*/  LDG.E.64 R8, desc[UR4][R6.64] ;  /* 0x0000000406087981 */ /* 0x002ea8000c1e1b00 */
[----:B------:R-:W3:Y:S01]  /*00d0*/  LDG.E.64 R4, desc[UR4][R6.64+0x8] ;  /* 0x0000080406047981 */ /* 0x000ee2000c1e1b00 */
[----:B------:R-:W-:Y:S01]  /*00e0*/  IMAD.MOV.U32 R10, RZ, RZ, 0x652b82fe ;  /* 0x652b82feff0a7424 */ /* 0x000fe200078e00ff */
[----:B------:R-:W-:Y:S01]  /*00f0*/  UMOV UR6, 0xfefa39ef ;  /* 0xfefa39ef00067882 */ /* 0x000fe20000000000 */
[----:B------:R-:W-:Y:S01]  /*0100*/  IMAD.MOV.U32 R11, RZ, RZ, 0x3ff71547 ;  /* 0x3ff71547ff0b7424 */ /* 0x000fe200078e00ff */
[----:B------:R-:W-:Y:S01]  /*0110*/  UMOV UR7, 0x3fe62e42 ;  /* 0x3fe62e4200077882 */ /* 0x000fe20000000000 */
[----:B------:R-:W-:Y:S04]  /*0120*/  BSSY.RECONVERGENT B0, `(.L_x_0) ;  /* 0x0000038000007945 */ /* 0x000fe80003800200 */
[----:B--2---:R-:W-:Y:S01]  /*0130*/  DFMA R10, R8, R10, 6.75539944105574400000e+15 ;  /* 0x43380000080a742b */ /* 0x004fe2000000000a */
[----:B------:R-:W-:Y:S01]  /*0140*/  FSETP.GEU.AND P0, PT, |R9|, 4.1917929649353027344, PT ;  /* 0x4086232b0900780b */ /* 0x000fe20003f0e200 */
[----:B---3--:R-:W-:-:S06]  /*0150*/  DSETP.NEU.AND P2, PT, |R4|, +INF , PT ;  /* 0x7ff000000400742a */ /* 0x008fcc0003f4d200 */
[----:B------:R-:W-:-:S08]  /*0160*/  DADD R2, R10, -6.75539944105574400000e+15 ;  /* 0xc33800000a027429 */ /* 0x000fd00000000000 */
[----:B------:R-:W-:Y:S01]  /*0170*/  DFMA R12, R2, -UR6, R8 ;  /* 0x80000006020c7c2b */ /* 0x000fe20008000008 */
[----:B------:R-:W-:Y:S01]  /*0180*/  UMOV UR6, 0x3b39803f ;  /* 0x3b39803f00067882 */ /* 0x000fe20000000000 */
[----:B------:R-:W-:Y:S01]  /*0190*/  UMOV UR7, 0x3c7abc9e ;  /* 0x3c7abc9e00077882 */ /* 0x000fe20000000000 */
[----:B------:R-:W-:-:S05]  /*01a0*/  @!P2 DMUL R20, RZ, R4 ;  /* 0x00000004ff14a228 */ /* 0x000fca0000000000 */
[----:B------:R-:W-:Y:S01]  /*01b0*/  DFMA R2, R2, -UR6, R12 ;  /* 0x8000000602027c2b */ /* 0x000fe2000800000c */
[----:B------:R-:W-:Y:S01]  /*01c0*/  UMOV UR6, 0x69ce2bdf ;  /* 0x69ce2bdf00067882 */ /* 0x000fe20000000000 */
[----:B------:R-:W-:Y:S01]  /*01d0*/  IMAD.MOV.U32 R12, RZ, RZ, -0x35dec16 ;  /* 0xfca213eaff0c7424 */ /* 0x000fe200078e00ff */
[----:B------:R-:W-:Y:S01]  /*01e0*/  UMOV UR7, 0x3e5ade15 ;  /* 0x3e5ade1500077882 */ /* 0x000fe20000000000 */
[----:B------:R-:W-:-:S06]  /*01f0*/  IMAD.MOV.U32 R13, RZ, RZ, 0x3e928af3 ;  /* 0x3e928af3ff0d7424 */ /* 0x000fcc00078e00ff */
[----:B------:R-:W-:Y:S01]  /*0200*/  DFMA R12, R2, UR6, R12 ;  /* 0x00000006020c7c2b */ /* 0x000fe2000800000c */
[----:B------:R-:W-:Y:S01]  /*0210*/  UMOV UR6, 0x62401315 ;  /* 0x6240131500067882 */ /* 0x000fe20000000000 */
[----:B------:R-:W-:-:S06]  /*0220*/  UMOV UR7, 0x3ec71dee ;  /* 0x3ec71dee00077882 */ /* 0x000fcc0000000000 */
[----:B------:R-:W-:Y:S01]  /*0230*/  DFMA R12, R2, R12, UR6 ;  /* 0x00000006020c7e2b */ /* 0x000fe2000800000c */
        /* <DEDUP_REMOVED lines=20> */
[----:B------:R-:W-:-:S08]  /*0380*/  DFMA R12, R2, R12, UR6 ;  /* 0x00000006020c7e2b */ /* 0x000fd0000800000c */
[----:B------:R-:W-:-:S08]  /*0390*/  DFMA R12, R2, R12, 1 ;  /* 0x3ff00000020c742b */ /* 0x000fd0000000000c */
[----:B------:R-:W-:-:S10]  /*03a0*/  DFMA R12, R2, R12, 1 ;  /* 0x3ff00000020c742b */ /* 0x000fd4000000000c */
[----:B------:R-:W-:Y:S02]  /*03b0*/  IMAD R3, R10, 0x100000, R13 ;  /* 0x001000000a037824 */ /* 0x000fe400078e020d */
[----:B------:R-:W-:Y:S01]  /*03c0*/  IMAD.MOV.U32 R2, RZ, RZ, R12 ;  /* 0x000000ffff027224 */ /* 0x000fe200078e000c */
[----:B------:R-:W-:Y:S06]  /*03d0*/  @!P0 BRA `(.L_x_1) ;  /* 0x0000000000308947 */ /* 0x000fec0003800000 */
[----:B------:R-:W-:Y:S01]  /*03e0*/  FSETP.GEU.AND P1, PT, |R9|, 4.2275390625, PT ;  /* 0x408748000900780b */ /* 0x000fe20003f2e200 */
[C---:B------:R-:W-:Y:S02]  /*03f0*/  DADD R14, R8.reuse, +INF ;  /* 0x7ff00000080e7429 */ /* 0x040fe40000000000 */
[----:B------:R-:W-:-:S08]  /*0400*/  DSETP.GEU.AND P0, PT, R8, RZ, PT ;  /* 0x000000ff0800722a */ /* 0x000fd00003f0e000 */
[----:B------:R-:W-:Y:S02]  /*0410*/  FSEL R3, R15, RZ, P0 ;  /* 0x000000ff0f037208 */ /* 0x000fe40000000000 */
[----:B------:R-:W-:-:S04]  /*0420*/  @!P1 LEA.HI R2, R10, R10, RZ, 0x1 ;  /* 0x0000000a0a029211 */ /* 0x000fc800078f08ff */
[----:B------:R-:W-:Y:S02]  /*0430*/  @!P1 SHF.R.S32.HI R9, RZ, 0x1, R2 ;  /* 0x00000001ff099819 */ /* 0x000fe40000011402 */
[----:B------:R-:W-:-:S03]  /*0440*/  FSEL R2, R14, RZ, P0 ;  /* 0x000000ff0e027208 */ /* 0x000fc60000000000 */
[----:B------:R-:W-:Y:S02]  /*0450*/  @!P1 IMAD.IADD R8, R10, 0x1, -R9 ;  /* 0x000000010a089824 */ /* 0x000fe400078e0a09 */
[----:B------:R-:W-:-:S03]  /*0460*/  @!P1 IMAD R13, R9, 0x100000, R13 ;  /* 0x00100000090d9824 */ /* 0x000fc600078e020d */
[----:B------:R-:W-:Y:S01]  /*0470*/  @!P1 LEA R9, R8, 0x3ff00000, 0x14 ;  /* 0x3ff0000008099811 */ /* 0x000fe200078ea0ff */
[----:B------:R-:W-:-:S06]  /*0480*/  @!P1 IMAD.MOV.U32 R8, RZ, RZ, RZ ;  /* 0x000000ffff089224 */ /* 0x000fcc00078e00ff */
[----:B------:R-:W-:-:S11]  /*0490*/  @!P1 DMUL R2, R12, R8 ;  /* 0x000000080c029228 */ /* 0x000fd60000000000 */
.L_x_1:
[----:B------:R-:W-:Y:S05]  /*04a0*/  BSYNC.RECONVERGENT B0 ;  /* 0x0000000000007941 */ /* 0x000fea0003800200 */
.L_x_0:
[----:B------:R-:W-:Y:S01]  /*04b0*/  BSSY.RECONVERGENT B0, `(.L_x_2) ;  /* 0x000001c000007945 */ /* 0x000fe20003800200 */
[----:B------:R-:W-:-:S03]  /*04c0*/  @!P2 IMAD.MOV.U32 R22, RZ, RZ, 0x1 ;  /* 0x00000001ff16a424 */ /* 0x000fc600078e00ff */
[----:B------:R-:W-:Y:S05]  /*04d0*/  @!P2 BRA `(.L_x_3) ;  /* 0x000000000064a947 */ /* 0x000fea0003800000 */
[----:B------:R-:W-:Y:S01]  /*04e0*/  UMOV UR6, 0x6dc9c883 ;  /* 0x6dc9c88300067882 */ /* 0x000fe20000000000 */
[----:B------:R-:W-:Y:S01]  /*04f0*/  UMOV UR7, 0x3fe45f30 ;  /* 0x3fe45f3000077882 */ /* 0x000fe20000000000 */
[C---:B------:R-:W-:Y:S01]  /*0500*/  DSETP.GE.AND P0, PT, |R4|.reuse, 2.14748364800000000000e+09, PT ;  /* 0x41e000000400742a */ /* 0x040fe20003f06200 */
[----:B------:R-:W-:Y:S01]  /*0510*/  BSSY.RECONVERGENT B1, `(.L_x_4) ;  /* 0x0000014000017945 */ /* 0x000fe20003800200 */
[----:B------:R-:W-:Y:S01]  /*0520*/  DMUL R8, R4, UR6 ;  /* 0x0000000604087c28 */ /* 0x000fe20008000000 */
[----:B------:R-:W-:Y:S01]  /*0530*/  UMOV UR6, 0x54442d18 ;  /* 0x54442d1800067882 */ /* 0x000fe20000000000 */
[----:B------:R-:W-:-:S08]  /*0540*/  UMOV UR7, 0x3ff921fb ;  /* 0x3ff921fb00077882 */ /* 0x000fd00000000000 */
[----:B------:R-:W0:Y:S08]  /*0550*/  F2I.F64 R8, R8 ;  /* 0x0000000800087311 */ /* 0x000e300000301100 */
[----:B0-----:R-:W0:Y:S02]  /*0560*/  I2F.F64 R20, R8 ;  /* 0x0000000800147312 */ /* 0x001e240000201c00 */
[----:B0-----:R-:W-:Y:S01]  /*0570*/  DFMA R10, R20, -UR6, R4 ;  /* 0x80000006140a7c2b */ /* 0x001fe20008000004 */
[----:B------:R-:W-:Y:S01]  /*0580*/  UMOV UR6, 0x33145c00 ;  /* 0x33145c0000067882 */ /* 0x000fe20000000000 */
[----:B------:R-:W-:-:S06]  /*0590*/  UMOV UR7, 0x3c91a626 ;  /* 0x3c91a62600077882 */ /* 0x000fcc0000000000 */
[----:B------:R-:W-:Y:S01]  /*05a0*/  DFMA R10, R20, -UR6, R10 ;  /* 0x80000006140a7c2b */ /* 0x000fe2000800000a */
[----:B------:R-:W-:Y:S01]  /*05b0*/  UMOV UR6, 0x252049c0 ;  /* 0x252049c000067882 */ /* 0x000fe20000000000 */
[----:B------:R-:W-:-:S06]  /*05c0*/  UMOV UR7, 0x397b839a ;  /* 0x397b839a00077882 */ /* 0x000fcc0000000000 */
[----:B------:R-:W-:Y:S01]  /*05d0*/  DFMA R20, R20, -UR6, R10 ;  /* 0x8000000614147c2b */ /* 0x000fe2000800000a */
[----:B------:R-:W-:Y:S10]  /*05e0*/  @!P0 BRA `(.L_x_5) ;  /* 0x0000000000188947 */ /* 0x000ff40003800000 */
[----:B------:R-:W-:Y:S01]  /*05f0*/  IMAD.MOV.U32 R16, RZ, RZ, R4 ;  /* 0x000000ffff107224 */ /* 0x000fe200078e0004 */
[----:B------:R-:W-:Y:S01]  /*0600*/  MOV R10, 0x630 ;  /* 0x00000630000a7802 */ /* 0x000fe20000000f00 */
[----:B------:R-:W-:-:S07]  /*0610*/  IMAD.MOV.U32 R8, RZ, RZ, R5 ;  /* 0x000000ffff087224 */ /* 0x000fce00078e0005 */
[----:B------:R-:W-:Y:S05]  /*0620*/  CALL.REL.NOINC `($diagexp_df$__internal_trig_reduction_slowpathd) ;  /* 0x00000008007c7944 */ /* 0x000fea0003c00000 */
[----:B------:R-:W-:Y:S02]  /*0630*/  IMAD.MOV.U32 R20, RZ, RZ, R16 ;  /* 0x000000ffff147224 */ /* 0x000fe400078e0010 */
[----:B------:R-:W-:-:S07]  /*0640*/  IMAD.MOV.U32 R21, RZ, RZ, R17 ;  /* 0x000000ffff157224 */ /* 0x000fce00078e0011 */
.L_x_5:
[----:B------:R-:W-:Y:S05]  /*0650*/  BSYNC.RECONVERGENT B1 ;  /* 0x0000000000017941 */ /* 0x000fea0003800200 */
.L_x_4:
[----:B------:R-:W-:-:S07]  /*0660*/  VIADD R22, R8, 0x1 ;  /* 0x0000000108167836 */ /* 0x000fce0000000000 */
.L_x_3:
[----:B------:R-:W-:Y:S05]  /*0670*/  BSYNC.RECONVERGENT B0 ;  /* 0x0000000000007941 */ /* 0x000fea0003800200 */
.L_x_2:
[----:B------:R-:W0:Y:S01]  /*0680*/  LDCU.64 UR6, c[0x4][0x10] ;  /* 0x01000200ff0677ac */ /* 0x000e220008000a00 */
[----:B------:R-:W-:-:S05]  /*0690*/  IMAD.SHL.U32 R8, R22, 0x40, RZ ;  /* 0x0000004016087824 */ /* 0x000fca00078e00ff */
[----:B------:R-:W-:-:S04]  /*06a0*/  LOP3.LUT R8, R8, 0x40, RZ, 0xc0, !PT ;  /* 0x0000004008087812 */ /* 0x000fc800078ec0ff */
[----:B0-----:R-:W-:-:S05]  /*06b0*/  IADD3 R28, P0, PT, R8, UR6, RZ ;  /* 0x00000006081c7c10 */ /* 0x001fca000ff1e0ff */
[----:B------:R-:W-:-:S05]  /*06c0*/  IMAD.X R29, RZ, RZ, UR7, P0 ;  /* 0x00000007ff1d7e24 */ /* 0x000fca00080e06ff */
[----:B------:R-:W2:Y:S04]  /*06d0*/  LDG.E.128.CONSTANT R8, desc[UR4][R28.64] ;  /* 0x000000041c087981 */ /* 0x000ea8000c1e9d00 */
[----:B------:R-:W3:Y:S04]  /*06e0*/  LDG.E.128.CONSTANT R12, desc[UR4][R28.64+0x10] ;  /* 0x000010041c0c7981 */ /* 0x000ee8000c1e9d00 */
[----:B------:R-:W4:Y:S01]  /*06f0*/  LDG.E.128.CONSTANT R16, desc[UR4][R28.64+0x20] ;  /* 0x000020041c107981 */ /* 0x000f22000c1e9d00 */
[----:B------:R-:W-:Y:S01]  /*0700*/  LOP3.LUT R23, R22, 0x1, RZ, 0xc0, !PT ;  /* 0x0000000116177812 */ /* 0x000fe200078ec0ff */
[----:B------:R-:W-:Y:S01]  /*0710*/  IMAD.MOV.U32 R26, RZ, RZ, 0x20fd8164 ;  /* 0x20fd8164ff1a7424 */ /* 0x000fe200078e00ff */
[----:B------:R-:W-:-:S02]  /*0720*/  DMUL R24, R20, R20 ;  /* 0x0000001414187228 */ /* 0x000fc40000000000 */
[----:B------:R-:W-:Y:S01]  /*0730*/  ISETP.NE.U32.AND P0, PT, R23, 0x1, PT ;  /* 0x000000011700780c */ /* 0x000fe20003f05070 */
[----:B------:R-:W-:-:S03]  /*0740*/  IMAD.MOV.U32 R23, RZ, RZ, 0x3da8ff83 ;  /* 0x3da8ff83ff177424 */ /* 0x000fc600078e00ff */
[----:B------:R-:W-:Y:S02]  /*0750*/  FSEL R26, R26, -8.06006814911005101289e+34, !P0 ;  /* 0xf9785eba1a1a7808 */ /* 0x000fe40004000000 */
[----:B------:R-:W-:-:S06]  /*0760*/  FSEL R27, -R23, 0.11223486810922622681, !P0 ;  /* 0x3de5db65171b7808 */ /* 0x000fcc0004000100 */
[----:B--2---:R-:W-:-:S08]  /*0770*/  DFMA R8, R24, R26, R8 ;  /* 0x0000001a1808722b */ /* 0x004fd00000000008 */
[----:B------:R-:W-:-:S08]  /*0780*/  DFMA R8, R24, R8, R10 ;  /* 0x000000081808722b */ /* 0x000fd0000000000a */
[C---:B---3--:R-:W-:Y:S01]  /*0790*/  DFMA R8, R24.reuse, R8, R12 ;  /* 0x000000081808722b */ /* 0x048fe2000000000c */
[----:B------:R-:W0:Y:S07]  /*07a0*/  LDC.64 R12, c[0x0][0x388] ;  /* 0x0000e200ff0c7b82 */ /* 0x000e2e0000000a00 */
[----:B------:R-:W-:-:S08]  /*07b0*/  DFMA R8, R24, R8, R14 ;  /* 0x000000081808722b */ /* 0x000fd0000000000e */
[----:B----4-:R-:W-:-:S08]  /*07c0*/  DFMA R8, R24, R8, R16 ;  /* 0x000000081808722b */ /* 0x010fd00000000010 */
[----:B------:R-:W-:-:S08]  /*07d0*/  DFMA R8, R24, R8, R18 ;  /* 0x000000081808722b */ /* 0x000fd00000000012 */
[----:B------:R-:W-:Y:S02]  /*07e0*/  DFMA R20, R8, R20, R20 ;  /* 0x000000140814722b */ /* 0x000fe40000000014 */
[----:B------:R-:W-:-:S10]  /*07f0*/  DFMA R8, R24, R8, 1 ;  /* 0x3ff000001808742b */ /* 0x000fd40000000008 */
[----:B------:R-:W-:Y:S02]  /*0800*/  FSEL R10, R8, R20, !P0 ;  /* 0x00000014080a7208 */ /* 0x000fe40004000000 */
[----:B------:R-:W-:Y:S02]  /*0810*/  FSEL R11, R9, R21, !P0 ;  /* 0x00000015090b7208 */ /* 0x000fe40004000000 */
[----:B------:R-:W-:-:S04]  /*0820*/  LOP3.LUT P0, RZ, R22, 0x2, RZ, 0xc0, !PT ;  /* 0x0000000216ff7812 */ /* 0x000fc8000780c0ff */
[----:B------:R-:W-:-:S10]  /*0830*/  DADD R8, RZ, -R10 ;  /* 0x00000000ff087229 */ /* 0x000fd4000000080a */
[----:B------:R-:W-:Y:S02]  /*0840*/  FSEL R14, R10, R8, !P0 ;  /* 0x000000080a0e7208 */ /* 0x000fe40004000000 */
[----:B------:R-:W-:-:S06]  /*0850*/  FSEL R15, R11, R9, !P0 ;  /* 0x000000090b0f7208 */ /* 0x000fcc0004000000 */
[----:B------:R-:W-:Y:S01]  /*0860*/  DMUL R14, R2, R14 ;  /* 0x0000000e020e7228 */ /* 0x000fe20000000000 */
[----:B0-----:R-:W-:-:S06]  /*0870*/  IMAD.WIDE R2, R0, 0x10, R12 ;  /* 0x0000001000027825 */ /* 0x001fcc00078e020c */
[----:B------:R0:W-:Y:S04]  /*0880*/  STG.E.64 desc[UR4][R2.64], R14 ;  /* 0x0000000e02007986 */ /* 0x0001e8000c101b04 */
[----:B------:R-:W2:Y:S01]  /*0890*/  LDG.E.64 R8, desc[UR4][R6.64] ;  /* 0x0000000406087981 */ /* 0x000ea2000c1e1b00 */
[----:B------:R-:W-:Y:S01]  /*08a0*/  IMAD.MOV.U32 R10, RZ, RZ, 0x652b82fe ;  /* 0x652b82feff0a7424 */ /* 0x000fe200078e00ff */
[----:B------:R-:W-:Y:S01]  /*08b0*/  UMOV UR6, 0xfefa39ef ;  /* 0xfefa39ef00067882 */ /* 0x000fe20000000000 */
[----:B------:R-:W-:Y:S01]  /*08c0*/  IMAD.MOV.U32 R11, RZ, RZ, 0x3ff71547 ;  /* 0x3ff71547ff0b7424 */ /* 0x000fe200078e00ff */
[----:B------:R-:W-:Y:S01]  /*08d0*/  UMOV UR7, 0x3fe62e42 ;  /* 0x3fe62e4200077882 */ /* 0x000fe20000000000 */
[----:B------:R-:W-:Y:S01]  /*08e0*/  DSETP.NEU.AND P2, PT, |R4|, +INF , PT ;  /* 0x7ff000000400742a */ /* 0x000fe20003f4d200 */
[----:B------:R-:W-:-:S13]  /*08f0*/  BSSY.RECONVERGENT B0, `(.L_x_6) ;  /* 0x0000037000007945 */ /* 0x000fda0003800200 */
[----:B------:R-:W-:Y:S02]  /*0900*/  @!P2 DMUL R20, RZ, R4 ;  /* 0x00000004ff14a228 */ /* 0x000fe40000000000 */
[----:B--2---:R-:W-:Y:S01]  /*0910*/  DFMA R10, R8, R10, 6.75539944105574400000e+15 ;  /* 0x43380000080a742b */ /* 0x004fe2000000000a */
[----:B------:R-:W-:-:S07]  /*0920*/  FSETP.GEU.AND P0, PT, |R9|, 4.1917929649353027344, PT ;  /* 0x4086232b0900780b */ /* 0x000fce0003f0e200 */
[----:B------:R-:W-:-:S08]  /*0930*/  DADD R12, R10, -6.75539944105574400000e+15 ;  /* 0xc33800000a0c7429 */ /* 0x000fd00000000000 */
[----:B------:R-:W-:Y:S01]  /*0940*/  DFMA R16, R12, -UR6, R8 ;  /* 0x800000060c107c2b */ /* 0x000fe20008000008 */
[----:B------:R-:W-:Y:S01]  /*0950*/  UMOV UR6, 0x3b39803f ;  /* 0x3b39803f00067882 */ /* 0x000fe20000000000 */
[----:B------:R-:W-:-:S06]  /*0960*/  UMOV UR7, 0x3c7abc9e ;  /* 0x3c7abc9e00077882 */ /* 0x000fcc0000000000 */
[----:B------:R-:W-:Y:S01]  /*0970*/  DFMA R12, R12, -UR6, R16 ;  /* 0x800000060c0c7c2b */ /* 0x000fe20008000010 */
[----:B------:R-:W-:Y:S01]  /*0980*/  UMOV UR6, 0x69ce2bdf ;  /* 0x69ce2bdf00067882 */ /* 0x000fe20000000000 */
[----:B------:R-:W-:Y:S01]  /*0990*/  IMAD.MOV.U32 R16, RZ, RZ, -0x35dec16 ;  /* 0xfca213eaff107424 */ /* 0x000fe200078e00ff */
[----:B------:R-:W-:Y:S01]  /*09a0*/  UMOV UR7, 0x3e5ade15 ;  /* 0x3e5ade1500077882 */ /* 0x000fe20000000000 */
[----:B------:R-:W-:-:S06]  /*09b0*/  IMAD.MOV.U32 R17, RZ, RZ, 0x3e928af3 ;  /* 0x3e928af3ff117424 */ /* 0x000fcc00078e00ff */
[----:B0-----:R-:W-:Y:S01]  /*09c0*/  DFMA R14, R12, UR6, R16 ;  /* 0x000000060c0e7c2b */ /* 0x001fe20008000010 */
        /* <DEDUP_REMOVED lines=33> */
[----:B------:R-:W-:Y:S02]  /*0be0*/  @!P1 LEA.HI R0, R10, R10, RZ, 0x1 ;  /* 0x0000000a0a009211 */ /* 0x000fe400078f08ff */
[----:B------:R-:W-:Y:S02]  /*0bf0*/  FSEL R7, R7, RZ, P0 ;  /* 0x000000ff07077208 */ /* 0x000fe40000000000 */
[----:B------:R-:W-:-:S05]  /*0c00*/  @!P1 SHF.R.S32.HI R9, RZ, 0x1, R0 ;  /* 0x00000001ff099819 */ /* 0x000fca0000011400 */
[----:B------:R-:W-:Y:S02]  /*0c10*/  @!P1 IMAD.IADD R8, R10, 0x1, -R9 ;  /* 0x000000010a089824 */ /* 0x000fe400078e0a09 */
[----:B------:R-:W-:-:S03]  /*0c20*/  @!P1 IMAD R15, R9, 0x100000, R15 ;  /* 0x00100000090f9824 */ /* 0x000fc600078e020f */
[----:B------:R-:W-:Y:S01]  /*0c30*/  @!P1 LEA R9, R8, 0x3ff00000, 0x14 ;  /* 0x3ff0000008099811 */ /* 0x000fe200078ea0ff */
[----:B------:R-:W-:-:S06]  /*0c40*/  @!P1 IMAD.MOV.U32 R8, RZ, RZ, RZ ;  /* 0x000000ffff089224 */ /* 0x000fcc00078e00ff */
[----:B------:R-:W-:-:S11]  /*0c50*/  @!P1 DMUL R6, R14, R8 ;  /* 0x000000080e069228 */ /* 0x000fd60000000000 */
.L_x_7:
[----:B------:R-:W-:Y:S05]  /*0c60*/  BSYNC.RECONVERGENT B0 ;  /* 0x0000000000007941 */ /* 0x000fea0003800200 */
.L_x_6:
[----:B------:R-:W-:Y:S01]  /*0c70*/  BSSY.RECONVERGENT B0, `(.L_x_8) ;  /* 0x000001a000007945 */ /* 0x000fe20003800200 */
[----:B------:R-:W-:-:S03]  /*0c80*/  @!P2 IMAD.MOV.U32 R0, RZ, RZ, RZ ;  /* 0x000000ffff00a224 */ /* 0x000fc600078e00ff */
[----:B------:R-:W-:Y:S05]  /*0c90*/  @!P2 BRA `(.L_x_9) ;  /* 0x00000000005ca947 */ /* 0x000fea0003800000 */
[----:B------:R-:W-:Y:S01]  /*0ca0*/  UMOV UR6, 0x6dc9c883 ;  /* 0x6dc9c88300067882 */ /* 0x000fe20000000000 */
[----:B------:R-:W-:Y:S01]  /*0cb0*/  UMOV UR7, 0x3fe45f30 ;  /* 0x3fe45f3000077882 */ /* 0x000fe20000000000 */
[C---:B------:R-:W-:Y:S02]  /*0cc0*/  DSETP.GE.AND P0, PT, |R4|.reuse, 2.14748364800000000000e+09, PT ;  /* 0x41e000000400742a */ /* 0x040fe40003f06200 */
[----:B------:R-:W-:Y:S01]  /*0cd0*/  DMUL R8, R4, UR6 ;  /* 0x0000000604087c28 */ /* 0x000fe20008000000 */
[----:B------:R-:W-:Y:S01]  /*0ce0*/  UMOV UR6, 0x54442d18 ;  /* 0x54442d1800067882 */ /* 0x000fe20000000000 */
[----:B------:R-:W-:-:S04]  /*0cf0*/  UMOV UR7, 0x3ff921fb ;  /* 0x3ff921fb00077882 */ /* 0x000fc80000000000 */
        /* <DEDUP_REMOVED lines=15> */
[----:B------:R-:W-:Y:S02]  /*0df0*/  IMAD.MOV.U32 R20, RZ, RZ, R16 ;  /* 0x000000ffff147224 */ /* 0x000fe400078e0010 */
[----:B------:R-:W-:-:S07]  /*0e00*/  IMAD.MOV.U32 R21, RZ, RZ, R17 ;  /* 0x000000ffff157224 */ /* 0x000fce00078e0011 */
.L_x_9:
[----:B------:R-:W-:Y:S05]  /*0e10*/  BSYNC.RECONVERGENT B0 ;  /* 0x0000000000007941 */ /* 0x000fea0003800200 */
.L_x_8:
        /* <DEDUP_REMOVED lines=9> */
[----:B------:R-:W-:-:S02]  /*0eb0*/  IMAD.MOV.U32 R24, RZ, RZ, 0x20fd8164 ;  /* 0x20fd8164ff187424 */ /* 0x000fc400078e00ff */
[----:B------:R-:W-:Y:S01]  /*0ec0*/  IMAD.MOV.U32 R25, RZ, RZ, 0x3da8ff83 ;  /* 0x3da8ff83ff197424 */ /* 0x000fe200078e00ff */
[----:B------:R-:W-:Y:S01]  /*0ed0*/  ISETP.NE.U32.AND P0, PT, R4, 0x1, PT ;  /* 0x000000010400780c */ /* 0x000fe20003f05070 */
[----:B------:R-:W-:-:S03]  /*0ee0*/  DMUL R4, R20, R20 ;  /* 0x0000001414047228 */ /* 0x000fc60000000000 */
[----:B------:R-:W-:Y:S02]  /*0ef0*/  FSEL R24, R24, -8.06006814911005101289e+34, !P0 ;  /* 0xf9785eba18187808 */ /* 0x000fe40004000000 */
[----:B------:R-:W-:-:S06]  /*0f00*/  FSEL R25, -R25, 0.11223486810922622681, !P0 ;  /* 0x3de5db6519197808 */ /* 0x000fcc0004000100 */
[----:B--2---:R-:W-:-:S08]  /*0f10*/  DFMA R8, R4, R24, R8 ;  /* 0x000000180408722b */ /* 0x004fd00000000008 */
[----:B------:R-:W-:-:S08]  /*0f20*/  DFMA R8, R4, R8, R10 ;  /* 0x000000080408722b */ /* 0x000fd0000000000a */
[----:B---3--:R-:W-:-:S08]  /*0f30*/  DFMA R8, R4, R8, R12 ;  /* 0x000000080408722b */ /* 0x008fd0000000000c */
        /* <DEDUP_REMOVED lines=11> */
[----:B------:R-:W-:-:S07]  /*0ff0*/  DMUL R6, R6, R4 ;  /* 0x0000000406067228 */ /* 0x000fce0000000000 */
[----:B------:R-:W-:Y:S01]  /*1000*/  STG.E.64 desc[UR4][R2.64+0x8], R6 ;  /* 0x0000080602007986 */ /* 0x000fe2000c101b04 */
[----:B------:R-:W-:Y:S05]  /*1010*/  EXIT ;  /* 0x000000000000794d */ /* 0x000fea0003800000 */
        .type           $diagexp_df$__internal_trig_reduction_slowpathd,@function
        .size           $diagexp_df$__internal_trig_reduction_slowpathd,(.L_x_29 - $diagexp_df$__internal_trig_reduction_slowpathd)
$diagexp_df$__internal_trig_reduction_slowpathd:
[--C-:B------:R-:W-:Y:S01]  /*1020*/  SHF.R.U32.HI R9, RZ, 0x14, R8.reuse ;  /* 0x00000014ff097819 */ /* 0x100fe20000011608 */
[----:B------:R-:W-:Y:S02]  /*1030*/  IMAD.MOV.U32 R17, RZ, RZ, R8 ;  /* 0x000000ffff117224 */ /* 0x000fe400078e0008 */
[----:B------:R-:W-:Y:S01]  /*1040*/  IMAD.MOV.U32 R12, RZ, RZ, RZ ;  /* 0x000000ffff0c7224 */ /* 0x000fe200078e00ff */
[----:B------:R-:W-:-:S04]  /*1050*/  LOP3.LUT R11, R9, 0x7ff, RZ, 0xc0, !PT ;  /* 0x000007ff090b7812 */ /* 0x000fc800078ec0ff */
[----:B------:R-:W-:-:S13]  /*1060*/  ISETP.NE.AND P0, PT, R11, 0x7ff, PT ;  /* 0x000007ff0b00780c */ /* 0x000fda0003f05270 */
[----:B------:R-:W-:Y:S05]  /*1070*/  @!P0 BRA `(.L_x_10) ;  /* 0x0000000800588947 */ /* 0x000fea0003800000 */
[----:B------:R-:W-:Y:S01]  /*1080*/  VIADD R12, R11, 0xfffffc00 ;  /* 0xfffffc000b0c7836 */ /* 0x000fe20000000000 */
[----:B------:R-:W-:Y:S01]  /*1090*/  BSSY.RECONVERGENT B2, `(.L_x_11) ;  /* 0x0000033000027945 */ /* 0x000fe20003800200 */
[----:B------:R-:W-:-:S03]  /*10a0*/  CS2R R18, SRZ ;  /* 0x0000000000127805 */ /* 0x000fc6000001ff00 */
[----:B------:R-:W-:Y:S02]  /*10b0*/  SHF.R.U32.HI R11, RZ, 0x6, R12 ;  /* 0x00000006ff0b7819 */ /* 0x000fe4000001160c */
[----:B------:R-:W-:Y:S02]  /*10c0*/  ISETP.GE.U32.AND P0, PT, R12, 0x80, PT ;  /* 0x000000800c00780c */ /* 0x000fe40003f06070 */
[C---:B------:R-:W-:Y:S02]  /*10d0*/  IADD3 R12, PT, PT, -R11.reuse, 0x13, RZ ;  /* 0x000000130b0c7810 */ /* 0x040fe40007ffe1ff */
[----:B------:R-:W-:Y:S02]  /*10e0*/  IADD3 R20, PT, PT, -R11, 0xf, RZ ;  /* 0x0000000f0b147810 */ /* 0x000fe40007ffe1ff */
[----:B------:R-:W-:-:S04]  /*10f0*/  SEL R13, R12, 0x12, P0 ;  /* 0x000000120c0d7807 */ /* 0x000fc80000000000 */
[----:B------:R-:W-:-:S13]  /*1100*/  ISETP.GE.AND P0, PT, R20, R13, PT ;  /* 0x0000000d1400720c */ /* 0x000fda0003f06270 */
[----:B------:R-:W-:Y:S05]  /*1110*/  @P0 BRA `(.L_x_12) ;  /* 0x0000000000a80947 */ /* 0x000fea0003800000 */
[----:B------:R-:W0:Y:S01]  /*1120*/  LDC.64 R14, c[0x0][0x358] ;  /* 0x0000d600ff0e7b82 */ /* 0x000e220000000a00 */
[C---:B------:R-:W-:Y:S01]  /*1130*/  SHF.L.U64.HI R21, R16.reuse, 0xb, R17 ;  /* 0x0000000b10157819 */ /* 0x040fe20000010211 */
[----:B------:R-:W-:Y:S01]  /*1140*/  BSSY.RECONVERGENT B3, `(.L_x_13) ;  /* 0x0000022000037945 */ /* 0x000fe20003800200 */
[----:B------:R-:W-:Y:S01]  /*1150*/  IMAD.SHL.U32 R12, R16, 0x800, RZ ;  /* 0x00000800100c7824 */ /* 0x000fe200078e00ff */
[----:B------:R-:W-:Y:S01]  /*1160*/  IADD3 R13, PT, PT, RZ, -R11, -R13 ;  /* 0x8000000bff0d7210 */ /* 0x000fe20007ffe80d */
[----:B------:R-:W-:Y:S01]  /*1170*/  IMAD.MOV.U32 R22, RZ, RZ, RZ ;  /* 0x000000ffff167224 */ /* 0x000fe200078e00ff */
[----:B------:R-:W-:Y:S02]  /*1180*/  CS2R R18, SRZ ;  /* 0x0000000000127805 */ /* 0x000fe4000001ff00 */
[----:B------:R-:W-:-:S07]  /*1190*/  LOP3.LUT R21, R21, 0x80000000, RZ, 0xfc, !PT ;  /* 0x8000000015157812 */ /* 0x000fce00078efcff */
.L_x_14:
[----:B------:R-:W1:Y:S01]  /*11a0*/  LDC.64 R16, c[0x4][0x8] ;  /* 0x01000200ff107b82 */ /* 0x000e620000000a00 */
[----:B0-----:R-:W-:Y:S02]  /*11b0*/  R2UR UR6, R14 ;  /* 0x000000000e0672ca */ /* 0x001fe400000e0000 */
[----:B------:R-:W-:Y:S01]  /*11c0*/  R2UR UR7, R15 ;  /* 0x000000000f0772ca */ /* 0x000fe200000e0000 */
[----:B-1----:R-:W-:-:S12]  /*11d0*/  IMAD.WIDE R24, R20, 0x8, R16 ;  /* 0x0000000814187825 */ /* 0x002fd800078e0210 */
[----:B------:R-:W2:Y:S01]  /*11e0*/  LDG.E.64.CONSTANT R16, desc[UR6][R24.64] ;  /* 0x0000000618107981 */ /* 0x000ea2000c1e9b00 */
[----:B------:R-:W-:Y:S02]  /*11f0*/  VIADD R13, R13, 0x1 ;  /* 0x000000010d0d7836 */ /* 0x000fe40000000000 */
[----:B------:R-:W-:Y:S02]  /*1200*/  VIADD R20, R20, 0x1 ;  /* 0x0000000114147836 */ /* 0x000fe40000000000 */
[----:B--2---:R-:W-:-:S04]  /*1210*/  IMAD.WIDE.U32 R18, P2, R16, R12, R18 ;  /* 0x0000000c10127225 */ /* 0x004fc80007840012 */
[CC--:B------:R-:W-:Y:S02]  /*1220*/  IMAD R27, R16.reuse, R21.reuse, RZ ;  /* 0x00000015101b7224 */ /* 0x0c0fe400078e02ff */
[----:B------:R-:W-:-:S03]  /*1230*/  IMAD.HI.U32 R16, R16, R21, RZ ;  /* 0x0000001510107227 */ /* 0x000fc600078e00ff */
[----:B------:R-:W-:Y:S01]  /*1240*/  IADD3 R26, P0, PT, R27, R19, RZ ;  /* 0x000000131b1a7210 */ /* 0x000fe20007f1e0ff */
[----:B------:R-:W-:-:S04]  /*1250*/  IMAD.HI.U32 R24, R17, R12, RZ ;  /* 0x0000000c11187227 */ /* 0x000fc800078e00ff */
[----:B------:R-:W-:Y:S02]  /*1260*/  IMAD.X R25, RZ, RZ, R16, P2 ;  /* 0x000000ffff197224 */ /* 0x000fe400010e0610 */
[----:B------:R-:W-:-:S03]  /*1270*/  IMAD.HI.U32 R16, R17, R21, RZ ;  /* 0x0000001511107227 */ /* 0x000fc600078e00ff */
[----:B------:R-:W-:Y:S01]  /*1280*/  IADD3.X R24, P0, PT, R24, R25, RZ, P0, !PT ;  /* 0x0000001918187210 */ /* 0x000fe2000071e4ff */
[C---:B------:R-:W-:Y:S02]  /*1290*/  IMAD R23, R17.reuse, R12, RZ ;  /* 0x0000000c11177224 */ /* 0x040fe400078e02ff */
[----:B------:R-:W-:Y:S02]  /*12a0*/  IMAD R17, R17, R21, RZ ;  /* 0x0000001511117224 */ /* 0x000fe400078e02ff */
[----:B------:R-:W-:Y:S01]  /*12b0*/  IMAD.X R16, RZ, RZ, R16, P0 ;  /* 0x000000ffff107224 */ /* 0x000fe200000e0610 */
[----:B------:R-:W-:Y:S02]  /*12c0*/  ISETP.NE.AND P0, PT, R13, -0xf, PT ;  /* 0xfffffff10d00780c */ /* 0x000fe40003f05270 */
[----:B------:R-:W-:Y:S01]  /*12d0*/  IADD3 R19, P1, PT, R23, R26, RZ ;  /* 0x0000001a17137210 */ /* 0x000fe20007f3e0ff */
[C---:B------:R-:W-:Y:S02]  /*12e0*/  IMAD R23, R22.reuse, 0x8, R1 ;  /* 0x0000000816177824 */ /* 0x040fe400078e0201 */
[----:B------:R-:W-:Y:S01]  /*12f0*/  VIADD R22, R22, 0x1 ;  /* 0x0000000116167836 */ /* 0x000fe20000000000 */
[----:B------:R-:W-:-:S02]  /*1300*/  IADD3.X R24, P1, PT, R17, R24, RZ, P1, !PT ;  /* 0x0000001811187210 */ /* 0x000fc40000f3e4ff */
[----:B------:R0:W-:Y:S03]  /*1310*/  STL.64 [R23], R18 ;  /* 0x0000001217007387 */ /* 0x0001e60000100a00 */
[----:B------:R-:W-:Y:S02]  /*1320*/  IMAD.X R25, RZ, RZ, R16, P1 ;  /* 0x000000ffff197224 */ /* 0x000fe400008e0610 */
[----:B0-----:R-:W-:Y:S02]  /*1330*/  IMAD.MOV.U32 R18, RZ, RZ, R24 ;  /* 0x000000ffff127224 */ /* 0x001fe400078e0018 */
[----:B------:R-:W-:Y:S01]  /*1340*/  IMAD.MOV.U32 R19, RZ, RZ, R25 ;  /* 0x000000ffff137224 */ /* 0x000fe200078e0019 */
[----:B------:R-:W-:Y:S06]  /*1350*/  @P0 BRA `(.L_x_14) ;  /* 0xfffffffc00900947 */ /* 0x000fec000383ffff */
[----:B------:R-:W-:Y:S05]  /*1360*/  BSYNC.RECONVERGENT B3 ;  /* 0x0000000000037941 */ /* 0x000fea0003800200 */
.L_x_13:
[----:B------:R-:W-:Y:S02]  /*1370*/  LOP3.LUT R12, R9, 0x7ff, RZ, 0xc0, !PT ;  /* 0x000007ff090c7812 */ /* 0x000fe400078ec0ff */
[----:B------:R-:W-:-:S03]  /*1380*/  IADD3 R20, PT, PT, -R11, 0x13, RZ ;  /* 0x000000130b147810 */ /* 0x000fc60007ffe1ff */
[----:B------:R-:W-:-:S05]  /*1390*/  VIADD R12, R12, 0xfffffc00 ;  /* 0xfffffc000c0c7836 */ /* 0x000fca0000000000 */
[----:B------:R-:W-:-:S04]  /*13a0*/  ISETP.GE.U32.AND P0, PT, R12, 0x80, PT ;  /* 0x000000800c00780c */ /* 0x000fc80003f06070 */
[----:B------:R-:W-:-:S09]  /*13b0*/  SEL R20, R20, 0x12, P0 ;  /* 0x0000001214147807 */ /* 0x000fd20000000000 */
.L_x_12:
[----:B------:R-:W-:Y:S05]  /*13c0*/  BSYNC.RECONVERGENT B2 ;  /* 0x0000000000027941 */ /* 0x000fea0003800200 */
.L_x_11:
[----:B------:R-:W-:Y:S01]  /*13d0*/  LOP3.LUT P0, R21, R9, 0x3f, RZ, 0xc0, !PT ;  /* 0x0000003f09157812 */ /* 0x000fe2000780c0ff */
[----:B------:R-:W-:-:S04]  /*13e0*/  IMAD.IADD R12, R11, 0x1, R20 ;  /* 0x000000010b0c7824 */ /* 0x000fc800078e0214 */
[----:B------:R-:W-:-:S05]  /*13f0*/  IMAD.U32 R25, R12, 0x8, R1 ;  /* 0x000000080c197824 */ /* 0x000fca00078e0001 */
[----:B------:R0:W-:Y:S04]  /*1400*/  STL.64 [R25+-0x78], R18 ;  /* 0xffff881219007387 */ /* 0x0001e80000100a00 */
[----:B------:R-:W2:Y:S04]  /*1410*/  @P0 LDL.64 R16, [R1+0x8] ;  /* 0x0000080001100983 */ /* 0x000ea80000100a00 */
[----:B------:R-:W3:Y:S04]  /*1420*/  LDL.64 R14, [R1+0x10] ;  /* 0x00001000010e7983 */ /* 0x000ee80000100a00 */
[----:B------:R-:W0:Y:S01]  /*1430*/  LDL.64 R12, [R1+0x18] ;  /* 0x00001800010c7983 */ /* 0x000e220000100a00 */
[----:B------:R-:W-:Y:S01]  /*1440*/  BSSY.RECONVERGENT B2, `(.L_x_15) ;  /* 0x0000035000027945 */ /* 0x000fe20003800200 */
[----:B--2---:R-:W-:-:S02]  /*1450*/  @P0 SHF.R.U64 R11, R16, 0x1, R17 ;  /* 0x00000001100b0819 */ /* 0x004fc40000001211 */
[----:B------:R-:W-:Y:S02]  /*1460*/  @P0 SHF.R.U32.HI R17, RZ, 0x1, R17 ;  /* 0x00000001ff110819 */ /* 0x000fe40000011611 */
[----:B------:R-:W-:Y:S02]  /*1470*/  @P0 LOP3.LUT R16, R21, 0x3f, RZ, 0x3c, !PT ;  /* 0x0000003f15100812 */ /* 0x000fe400078e3cff */
[C---:B---3--:R-:W-:Y:S02]  /*1480*/  @P0 SHF.L.U32 R20, R14.reuse, R21, RZ ;  /* 0x000000150e140219 */ /* 0x048fe400000006ff */
[----:B------:R-:W-:Y:S02]  /*1490*/  @P0 SHF.R.U64 R11, R11, R16, R17 ;  /* 0x000000100b0b0219 */ /* 0x000fe40000001211 */
[--C-:B------:R-:W-:Y:S02]  /*14a0*/  @P0 SHF.R.U32.HI R9, RZ, 0x1, R15.reuse ;  /* 0x00000001ff090819 */ /* 0x100fe4000001160f */
[----:B------:R-:W-:-:S02]  /*14b0*/  @P0 SHF.R.U64 R23, R14, 0x1, R15 ;  /* 0x000000010e170819 */ /* 0x000fc4000000120f */
[----:B------:R-:W-:Y:S02]  /*14c0*/  @P0 SHF.L.U64.HI R22, R14, R21, R15 ;  /* 0x000000150e160219 */ /* 0x000fe4000001020f */
[-C--:B------:R-:W-:Y:S02]  /*14d0*/  @P0 SHF.R.U32.HI R17, RZ, R16.reuse, R17 ;  /* 0x00000010ff110219 */ /* 0x080fe40000011611 */
[----:B------:R-:W-:Y:S02]  /*14e0*/  @P0 LOP3.LUT R14, R20, R11, RZ, 0xfc, !PT ;  /* 0x0000000b140e0212 */ /* 0x000fe400078efcff */
[----:B0-----:R-:W-:Y:S02]  /*14f0*/  @P0 SHF.L.U32 R18, R12, R21, RZ ;  /* 0x000000150c120219 */ /* 0x001fe400000006ff */
[----:B------:R-:W-:Y:S02]  /*1500*/  @P0 SHF.R.U64 R23, R23, R16, R9 ;  /* 0x0000001017170219 */ /* 0x000fe40000001209 */
[----:B------:R-:W-:-:S02]  /*1510*/  @P0 LOP3.LUT R15, R22, R17, RZ, 0xfc, !PT ;  /* 0x00000011160f0212 */ /* 0x000fc400078efcff */
[----:B------:R-:W-:Y:S01]  /*1520*/  @P0 SHF.R.U32.HI R9, RZ, R16, R9 ;  /* 0x00000010ff090219 */ /* 0x000fe20000011609 */
[----:B------:R-:W-:Y:S01]  /*1530*/  IMAD.SHL.U32 R16, R14, 0x4, RZ ;  /* 0x000000040e107824 */ /* 0x000fe200078e00ff */
[----:B------:R-:W-:Y:S02]  /*1540*/  @P0 SHF.L.U64.HI R20, R12, R21, R13 ;  /* 0x000000150c140219 */ /* 0x000fe4000001020d */
[----:B------:R-:W-:Y:S02]  /*1550*/  @P0 LOP3.LUT R12, R18, R23, RZ, 0xfc, !PT ;  /* 0x00000017120c0212 */ /* 0x000fe400078efcff */
[----:B------:R-:W-:Y:S02]  /*1560*/  SHF.L.U64.HI R14, R14, 0x2, R15 ;  /* 0x000000020e0e7819 */ /* 0x000fe4000001020f */
[----:B------:R-:W-:Y:S02]  /*1570*/  @P0 LOP3.LUT R13, R20, R9, RZ, 0xfc, !PT ;  /* 0x00000009140d0212 */ /* 0x000fe400078efcff */
[----:B------:R-:W-:-:S02]  /*1580*/  SHF.L.W.U32.HI R15, R15, 0x2, R12 ;  /* 0x000000020f0f7819 */ /* 0x000fc40000010e0c */
[----:B------:R-:W-:Y:S02]  /*1590*/  IADD3 RZ, P0, PT, RZ, -R16, RZ ;  /* 0x80000010ffff7210 */ /* 0x000fe40007f1e0ff */
[----:B------:R-:W-:Y:S02]  /*15a0*/  LOP3.LUT R9, RZ, R14, RZ, 0x33, !PT ;  /* 0x0000000eff097212 */ /* 0x000fe400078e33ff */
[----:B------:R-:W-:Y:S02]  /*15b0*/  SHF.L.W.U32.HI R12, R12, 0x2, R13 ;  /* 0x000000020c0c7819 */ /* 0x000fe40000010e0d */
[----:B------:R-:W-:Y:S02]  /*15c0*/  LOP3.LUT R11, RZ, R15, RZ, 0x33, !PT ;  /* 0x0000000fff0b7212 */ /* 0x000fe400078e33ff */
[----:B------:R-:W-:Y:S02]  /*15d0*/  IADD3.X R17, P0, PT, RZ, R9, RZ, P0, !PT ;  /* 0x00000009ff117210 */ /* 0x000fe4000071e4ff */
[----:B------:R-:W-:-:S02]  /*15e0*/  LOP3.LUT R9, RZ, R12, RZ, 0x33, !PT ;  /* 0x0000000cff097212 */ /* 0x000fc400078e33ff */
[----:B------:R-:W-:Y:S02]  /*15f0*/  IADD3.X R18, P1, PT, RZ, R11, RZ, P0, !PT ;  /* 0x0000000bff127210 */ /* 0x000fe4000073e4ff */
[----:B------:R-:W-:-:S03]  /*1600*/  ISETP.GT.U32.AND P2, PT, R15, -0x1, PT ;  /* 0xffffffff0f00780c */ /* 0x000fc60003f44070 */
[----:B------:R-:W-:Y:S01]  /*1610*/  IMAD.X R9, RZ, RZ, R9, P1 ;  /* 0x000000ffff097224 */ /* 0x000fe200008e0609 */
[----:B------:R-:W-:-:S04]  /*1620*/  ISETP.GT.AND.EX P0, PT, R12, -0x1, PT, P2 ;  /* 0xffffffff0c00780c */ /* 0x000fc80003f04320 */
[----:B------:R-:W-:Y:S02]  /*1630*/  SEL R11, R12, R9, P0 ;  /* 0x000000090c0b7207 */ /* 0x000fe40000000000 */
[----:B------:R-:W-:Y:S02]  /*1640*/  SEL R18, R15, R18, P0 ;  /* 0x000000120f127207 */ /* 0x000fe40000000000 */
[----:B------:R-:W-:-:S04]  /*1650*/  ISETP.NE.U32.AND P1, PT, R11, RZ, PT ;  /* 0x000000ff0b00720c */ /* 0x000fc80003f25070 */
[----:B------:R-:W-:Y:S01]  /*1660*/  SEL R15, R18, R11, !P1 ;  /* 0x0000000b120f7207 */ /* 0x000fe20004800000 */
[----:B------:R-:W-:-:S05]  /*1670*/  @!P0 IMAD.MOV R16, RZ, RZ, -R16 ;  /* 0x000000ffff108224 */ /* 0x000fca00078e0a10 */
[----:B------:R-:W0:Y:S02]  /*1680*/  FLO.U32 R15, R15 ;  /* 0x0000000f000f7300 */ /* 0x000e2400000e0000 */
[C---:B0-----:R-:W-:Y:S02]  /*1690*/  IADD3 R19, PT, PT, -R15.reuse, 0x1f, RZ ;  /* 0x0000001f0f137810 */ /* 0x041fe40007ffe1ff */
[----:B------:R-:W-:-:S03]  /*16a0*/  IADD3 R9, PT, PT, -R15, 0x3f, RZ ;  /* 0x0000003f0f097810 */ /* 0x000fc60007ffe1ff */
[----:B------:R-:W-:Y:S01]  /*16b0*/  @P1 IMAD.MOV R9, RZ, RZ, R19 ;  /* 0x000000ffff091224 */ /* 0x000fe200078e0213 */
[----:B------:R-:W-:-:S04]  /*16c0*/  SEL R19, R14, R17, P0 ;  /* 0x000000110e137207 */ /* 0x000fc80000000000 */
[----:B------:R-:W-:-:S13]  /*16d0*/  ISETP.NE.AND P1, PT, R9, RZ, PT ;  /* 0x000000ff0900720c */ /* 0x000fda0003f25270 */
[----:B------:R-:W-:Y:S05]  /*16e0*/  @!P1 BRA `(.L_x_16) ;  /* 0x0000000000289947 */ /* 0x000fea0003800000 */
[C---:B------:R-:W-:Y:S02]  /*16f0*/  LOP3.LUT R15, R9.reuse, 0x3f, RZ, 0xc0, !PT ;  /* 0x0000003f090f7812 */ /* 0x040fe400078ec0ff */
[--C-:B------:R-:W-:Y:S02]  /*1700*/  SHF.R.U64 R17, R16, 0x1, R19.reuse ;  /* 0x0000000110117819 */ /* 0x100fe40000001213 */
[----:B------:R-:W-:Y:S02]  /*1710*/  SHF.R.U32.HI R19, RZ, 0x1, R19 ;  /* 0x00000001ff137819 */ /* 0x000fe40000011613 */
[----:B------:R-:W-:Y:S02]  /*1720*/  LOP3.LUT R14, R9, 0x3f, RZ, 0xc, !PT ;  /* 0x0000003f090e7812 */ /* 0x000fe400078e0cff */
[CC--:B------:R-:W-:Y:S02]  /*1730*/  SHF.L.U64.HI R16, R18.reuse, R15.reuse, R11 ;  /* 0x0000000f12107219 */ /* 0x0c0fe4000001020b */
[----:B------:R-:W-:-:S02]  /*1740*/  SHF.L.U32 R15, R18, R15, RZ ;  /* 0x0000000f120f7219 */ /* 0x000fc400000006ff */
[-CC-:B------:R-:W-:Y:S02]  /*1750*/  SHF.R.U64 R18, R17, R14.reuse, R19.reuse ;  /* 0x0000000e11127219 */ /* 0x180fe40000001213 */
[----:B------:R-:W-:Y:S02]  /*1760*/  SHF.R.U32.HI R11, RZ, R14, R19 ;  /* 0x0000000eff0b7219 */ /* 0x000fe40000011613 */
[----:B------:R-:W-:Y:S02]  /*1770*/  LOP3.LUT R18, R15, R18, RZ, 0xfc, !PT ;  /* 0x000000120f127212 */ /* 0x000fe400078efcff */
[----:B------:R-:W-:-:S07]  /*1780*/  LOP3.LUT R11, R16, R11, RZ, 0xfc, !PT ;  /* 0x0000000b100b7212 */ /* 0x000fce00078efcff */
.L_x_16:
[----:B------:R-:W-:Y:S05]  /*1790*/  BSYNC.RECONVERGENT B2 ;  /* 0x0000000000027941 */ /* 0x000fea0003800200 */
.L_x_15:
[----:B------:R-:W-:Y:S01]  /*17a0*/  IMAD.WIDE.U32 R16, R18, 0x2168c235, RZ ;  /* 0x2168c23512107825 */ /* 0x000fe200078e00ff */
[----:B------:R-:W-:-:S03]  /*17b0*/  SHF.R.U32.HI R13, RZ, 0x1e, R13 ;  /* 0x0000001eff0d7819 */ /* 0x000fc6000001160d */
[----:B------:R-:W-:Y:S01]  /*17c0*/  IMAD.MOV.U32 R14, RZ, RZ, R17 ;  /* 0x000000ffff0e7224 */ /* 0x000fe200078e0011 */
[----:B------:R-:W-:Y:S01]  /*17d0*/  IADD3 RZ, P1, PT, R16, R16, RZ ;  /* 0x0000001010ff7210 */ /* 0x000fe20007f3e0ff */
[----:B------:R-:W-:Y:S01]  /*17e0*/  IMAD.MOV.U32 R15, RZ, RZ, RZ ;  /* 0x000000ffff0f7224 */ /* 0x000fe200078e00ff */
[----:B------:R-:W-:Y:S01]  /*17f0*/  LEA.HI R12, R12, R13, RZ, 0x1 ;  /* 0x0000000d0c0c7211 */ /* 0x000fe200078f08ff */
[----:B------:R-:W-:-:S04]  /*1800*/  IMAD.HI.U32 R17, R11, -0x36f0255e, RZ ;  /* 0xc90fdaa20b117827 */ /* 0x000fc800078e00ff */
[----:B------:R-:W-:-:S04]  /*1810*/  IMAD.WIDE.U32 R14, R18, -0x36f0255e, R14 ;  /* 0xc90fdaa2120e7825 */ /* 0x000fc800078e000e */
[C---:B------:R-:W-:Y:S02]  /*1820*/  IMAD R19, R11.reuse, -0x36f0255e, RZ ;  /* 0xc90fdaa20b137824 */ /* 0x040fe400078e02ff */
[----:B------:R-:W-:-:S04]  /*1830*/  IMAD.WIDE.U32 R14, P2, R11, 0x2168c235, R14 ;  /* 0x2168c2350b0e7825 */ /* 0x000fc8000784000e */
[----:B------:R-:W-:Y:S01]  /*1840*/  IMAD.X R11, RZ, RZ, R17, P2 ;  /* 0x000000ffff0b7224 */ /* 0x000fe200010e0611 */
[----:B------:R-:W-:Y:S02]  /*1850*/  IADD3 R15, P2, PT, R19, R15, RZ ;  /* 0x0000000f130f7210 */ /* 0x000fe40007f5e0ff */
[----:B------:R-:W-:Y:S02]  /*1860*/  IADD3.X RZ, P1, PT, R14, R14, RZ, P1, !PT ;  /* 0x0000000e0eff7210 */ /* 0x000fe40000f3e4ff */
[C---:B------:R-:W-:Y:S01]  /*1870*/  ISETP.GT.U32.AND P3, PT, R15.reuse, RZ, PT ;  /* 0x000000ff0f00720c */ /* 0x040fe20003f64070 */
[----:B------:R-:W-:Y:S01]  /*1880*/  IMAD.X R11, RZ, RZ, R11, P2 ;  /* 0x000000ffff0b7224 */ /* 0x000fe200010e060b */
[----:B------:R-:W-:-:S04]  /*1890*/  IADD3.X R14, P2, PT, R15, R15, RZ, P1, !PT ;  /* 0x0000000f0f0e7210 */ /* 0x000fc80000f5e4ff */
[C---:B------:R-:W-:Y:S01]  /*18a0*/  ISETP.GT.AND.EX P1, PT, R11.reuse, RZ, PT, P3 ;  /* 0x000000ff0b00720c */ /* 0x040fe20003f24330 */
[----:B------:R-:W-:-:S03]  /*18b0*/  IMAD.X R16, R11, 0x1, R11, P2 ;  /* 0x000000010b107824 */ /* 0x000fc600010e060b */
[----:B------:R-:W-:Y:S02]  /*18c0*/  SEL R14, R14, R15, P1 ;  /* 0x0000000f0e0e7207 */ /* 0x000fe40000800000 */
[----:B------:R-:W-:Y:S02]  /*18d0*/  SEL R11, R16, R11, P1 ;  /* 0x0000000b100b7207 */ /* 0x000fe40000800000 */
[----:B------:R-:W-:Y:S02]  /*18e0*/  IADD3 R16, P2, PT, R14, 0x1, RZ ;  /* 0x000000010e107810 */ /* 0x000fe40007f5e0ff */
[----:B------:R-:W-:Y:S02]  /*18f0*/  SEL R14, RZ, 0xffffffff, !P1 ;  /* 0xffffffffff0e7807 */ /* 0x000fe40004800000 */
[----:B------:R-:W-:Y:S01]  /*1900*/  LOP3.LUT P1, R8, R8, 0x80000000, RZ, 0xc0, !PT ;  /* 0x8000000008087812 */ /* 0x000fe2000782c0ff */
[----:B------:R-:W-:Y:S02]  /*1910*/  IMAD.X R11, RZ, RZ, R11, P2 ;  /* 0x000000ffff0b7224 */ /* 0x000fe400010e060b */
[----:B------:R-:W-:Y:S01]  /*1920*/  IMAD.IADD R9, R14, 0x1, -R9 ;  /* 0x000000010e097824 */ /* 0x000fe200078e0a09 */
[----:B------:R-:W-:-:S02]  /*1930*/  @!P0 LOP3.LUT R8, R8, 0x80000000, RZ, 0x3c, !PT ;  /* 0x8000000008088812 */ /* 0x000fc400078e3cff */
[----:B------:R-:W-:Y:S01]  /*1940*/  SHF.R.U64 R16, R16, 0xa, R11 ;  /* 0x0000000a10107819 */ /* 0x000fe2000000120b */
[----:B------:R-:W-:-:S03]  /*1950*/  IMAD.SHL.U32 R9, R9, 0x100000, RZ ;  /* 0x0010000009097824 */ /* 0x000fc600078e00ff */
[----:B------:R-:W-:-:S03]  /*1960*/  IADD3 R16, P2, PT, R16, 0x1, RZ ;  /* 0x0000000110107810 */ /* 0x000fc60007f5e0ff */
[----:B------:R-:W-:Y:S01]  /*1970*/  @P1 IMAD.MOV R12, RZ, RZ, -R12 ;  /* 0x000000ffff0c1224 */ /* 0x000fe200078e0a0c */
[----:B------:R-:W-:-:S04]  /*1980*/  LEA.HI.X R11, R11, RZ, RZ, 0x16, P2 ;  /* 0x000000ff0b0b7211 */ /* 0x000fc800010fb4ff */
[--C-:B------:R-:W-:Y:S02]  /*1990*/  SHF.R.U64 R16, R16, 0x1, R11.reuse ;  /* 0x0000000110107819 */ /* 0x100fe4000000120b */
[----:B------:R-:W-:Y:S02]  /*19a0*/  SHF.R.U32.HI R14, RZ, 0x1, R11 ;  /* 0x00000001ff0e7819 */ /* 0x000fe4000001160b */
[----:B------:R-:W-:-:S04]  /*19b0*/  IADD3 R16, P2, P3, RZ, RZ, R16 ;  /* 0x000000ffff107210 */ /* 0x000fc80007b5e010 */
[----:B------:R-:W-:-:S04]  /*19c0*/  IADD3.X R9, PT, PT, R9, 0x3fe00000, R14, P2, P3 ;  /* 0x3fe0000009097810 */ /* 0x000fc800017e640e */
[----:B------:R-:W-:-:S07]  /*19d0*/  LOP3.LUT R17, R9, R8, RZ, 0xfc, !PT ;  /* 0x0000000809117212 */ /* 0x000fce00078efcff */
.L_x_10:
[----:B------:R-:W-:Y:S02]  /*19e0*/  IMAD.MOV.U32 R11, RZ, RZ, 0x0 ;  /* 0x00000000ff0b7424 */ /* 0x000fe400078e00ff */
[----:B------:R-:W-:Y:S02]  /*19f0*/  IMAD.MOV.U32 R8, RZ, RZ, R12 ;  /* 0x000000ffff087224 */ /* 0x000fe400078e000c */
[----:B------:R-:W-:Y:S05]  /*1a00*/  RET.REL.NODEC R10 `(diagexp_df) ;  /* 0xffffffe40a7c7950 */ /* 0x000fea0003c3ffff */
.L_x_17:
[----:B------:R-:W-:-:S00]  /*1a10*/  BRA `(.L_x_17) ;  /* 0xfffffffc00fc7947 */ /* 0x000fc0000383ffff */
[----:B------:R-:W-:-:S00]  /*1a20*/  NOP ;  /* 0x0000000000007918 */ /* 0x000fc00000000000 */
        /* <DEDUP_REMOVED lines=13> */
.L_x_29:


//--------------------- .text.diagexp_cf          --------------------------
	.section	.text.diagexp_cf,"ax",@progbits
	.align	128
        .global         diagexp_cf
        .type           diagexp_cf,@function
        .size           diagexp_cf,(.L_x_31 - diagexp_cf)
        .other          diagexp_cf,@"STO_CUDA_ENTRY STV_DEFAULT"
diagexp_cf:
.text.diagexp_cf:
[----:B------:R-:W-:Y:S01]  /*0000*/  LDC R1, c[0x0][0x37c] ;  /* 0x0000df00ff017b82 */ /* 0x000fe20000000800 */
[----:B------:R-:W0:Y:S07]  /*0010*/  S2R R0, SR_TID.X ;  /* 0x0000000000007919 */ /* 0x000e2e0000002100 */
[----:B------:R-:W0:Y:S01]  /*0020*/  S2UR UR4, SR_CTAID.X ;  /* 0x00000000000479c3 */ /* 0x000e220000002500 */
[----:B------:R-:W1:Y:S07]  /*0030*/  LDCU UR5, c[0x0][0x390] ;  /* 0x00007200ff0577ac */ /* 0x000e6e0008000800 */
[----:B------:R-:W0:Y:S02]  /*0040*/  LDC R11, c[0x0][0x360] ;  /* 0x0000d800ff0b7b82 */ /* 0x000e240000000800 */
[----:B0-----:R-:W-:-:S05]  /*0050*/  IMAD R11, R11, UR4, R0 ;  /* 0x000000040b0b7c24 */ /* 0x001fca000f8e0200 */
[----:B-1----:R-:W-:-:S13]  /*0060*/  ISETP.GE.AND P0, PT, R11, UR5, PT ;  /* 0x000000050b007c0c */ /* 0x002fda000bf06270 */
[----:B------:R-:W-:Y:S05]  /*0070*/  @P0 EXIT ;  /* 0x000000000000094d */ /* 0x000fea0003800000 */
[----:B------:R-:W0:Y:S01]  /*0080*/  LDC.64 R2, c[0x0][0x380] ;  /* 0x0000e000ff027b82 */ /* 0x000e220000000a00 */
[----:B------:R-:W1:Y:S01]  /*0090*/  LDCU.64 UR6, c[0x0][0x358] ;  /* 0x00006b00ff0677ac */ /* 0x000e620008000a00 */
[----:B0-----:R-:W-:-:S05]  /*00a0*/  IMAD.WIDE R2, R11, 0x8, R2 ;  /* 0x000000080b027825 */ /* 0x001fca00078e0202 */
[----:B-1----:R-:W2:Y:S04]  /*00b0*/  LDG.E R6, desc[UR6][R2.64+0x4] ;  /* 0x0000040602067981 */ /* 0x002ea8000c1e1900 */
[----:B------:R0:W5:Y:S01]  /*00c0*/  LDG.E R0, desc[UR6][R2.64] ;  /* 0x0000000602007981 */ /* 0x000162000c1e1900 */
[----:B------:R-:W-:Y:S01]  /*00d0*/  BSSY.RECONVERGENT B0, `(.L_x_18) ;  /* 0x000006c000007945 */ /* 0x000fe20003800200 */
[C---:B--2---:R-:W-:Y:S01]  /*00e0*/  FMUL R15, R6.reuse, 0.63661974668502807617 ;  /* 0x3f22f983060f7820 */ /* 0x044fe20000400000 */
[----:B------:R-:W-:-:S05]  /*00f0*/  FSETP.GE.AND P0, PT, |R6|, 105615, PT ;  /* 0x47ce47800600780b */ /* 0x000fca0003f06200 */
[----:B------:R-:W1:Y:S02]  /*0100*/  F2I.NTZ R15, R15 ;  /* 0x0000000f000f7305 */ /* 0x000e640000203100 */
[----:B-1----:R-:W-:Y:S01]  /*0110*/  I2FP.F32.S32 R7, R15 ;  /* 0x0000000f00077245 */ /* 0x002fe20000201400 */
[----:B------:R-:W-:-:S04]  /*0120*/  IMAD.MOV.U32 R8, RZ, RZ, R15 ;  /* 0x000000ffff087224 */ /* 0x000fc800078e000f */
[----:B------:R-:W-:-:S04]  /*0130*/  FFMA R4, R7, -1.5707962512969970703, R6 ;  /* 0xbfc90fda07047823 */ /* 0x000fc80000000006 */
[----:B------:R-:W-:-:S04]  /*0140*/  FFMA R4, R7, -7.5497894158615963534e-08, R4 ;  /* 0xb3a2216807047823 */ /* 0x000fc80000000004 */
[----:B------:R-:W-:Y:S01]  /*0150*/  FFMA R7, R7, -5.3903029534742383927e-15, R4 ;  /* 0xa7c234c507077823 */ /* 0x000fe20000000004 */
[----:B------:R-:W-:-:S03]  /*0160*/  P2R R4, PR, RZ, 0x1 ;  /* 0x00000001ff047803 */ /* 0x000fc60000000000 */
[----:B------:R-:W-:Y:S01]  /*0170*/  IMAD.MOV.U32 R22, RZ, RZ, R7 ;  /* 0x000000ffff167224 */ /* 0x000fe200078e0007 */
[----:B0-----:R-:W-:Y:S06]  /*0180*/  @!P0 BRA `(.L_x_19) ;  /* 0x0000000400808947 */ /* 0x001fec0003800000 */
[----:B------:R-:W-:-:S13]  /*0190*/  FSETP.NEU.AND P0, PT, |R6|, +INF , PT ;  /* 0x7f8000000600780b */ /* 0x000fda0003f0d200 */
[----:B------:R-:W-:Y:S01]  /*01a0*/  @!P0 FMUL R22, RZ, R6 ;  /* 0x00000006ff168220 */ /* 0x000fe20000400000 */
[----:B------:R-:W-:Y:S01]  /*01b0*/  @!P0 IMAD.MOV.U32 R15, RZ, RZ, RZ ;  /* 0x000000ffff0f8224 */ /* 0x000fe200078e00ff */
[----:B------:R-:W-:Y:S06]  /*01c0*/  @!P0 BRA `(.L_x_19) ;  /* 0x0000000400708947 */ /* 0x000fec0003800000 */
[----:B------:R-:W-:Y:S02]  /*01d0*/  IMAD.SHL.U32 R4, R6, 0x100, RZ ;  /* 0x0000010006047824 */ /* 0x000fe400078e00ff */
[----:B------:R-:W-:Y:S02]  /*01e0*/  HFMA2 R15, -RZ, RZ, 0, 0 ;  /* 0x00000000ff0f7431 */ /* 0x000fe400000001ff */
[----:B------:R-:W-:Y:S01]  /*01f0*/  IMAD.MOV.U32 R20, RZ, RZ, RZ ;  /* 0x000000ffff147224 */ /* 0x000fe200078e00ff */
[----:B------:R-:W0:Y:S01]  /*0200*/  LDCU.64 UR8, c[0x4][URZ] ;  /* 0x01000000ff0877ac */ /* 0x000e220008000a00 */
[----:B------:R-:W-:Y:S01]  /*0210*/  LOP3.LUT R10, R4, 0x80000000, RZ, 0xfc, !PT ;  /* 0x80000000040a7812 */ /* 0x000fe200078efcff */
[----:B------:R-:W-:Y:S01]  /*0220*/  UMOV UR5, URZ ;  /* 0x000000ff00057c82 */ /* 0x000fe20008000000 */
[----:B------:R-:W-:-:S05]  /*0230*/  UMOV UR4, URZ ;  /* 0x000000ff00047c82 */ /* 0x000fca0008000000 */
.L_x_20:
[----:B0-----:R-:W-:Y:S02]  /*0240*/  IMAD.U32 R5, RZ, RZ, UR9 ;  /* 0x00000009ff057e24 */ /* 0x001fe4000f8e00ff */
[----:B------:R-:W-:-:S05]  /*0250*/  IMAD.U32 R4, RZ, RZ, UR8 ;  /* 0x00000008ff047e24 */ /* 0x000fca000f8e00ff */
[----:B------:R-:W2:Y:S01]  /*0260*/  LDG.E.CONSTANT R5, desc[UR6][R4.64] ;  /* 0x0000000604057981 */ /* 0x000ea2000c1e9900 */
[----:B------:R-:W-:Y:S01]  /*0270*/  UIADD3 UR4, UPT, UPT, UR4, 0x1, URZ ;  /* 0x0000000104047890 */ /* 0x000fe2000fffe0ff */
[C---:B------:R-:W-:Y:S01]  /*0280*/  ISETP.EQ.AND P0, PT, R20.reuse, RZ, PT ;  /* 0x000000ff1400720c */ /* 0x040fe20003f02270 */
[----:B------:R-:W-:Y:S01]  /*0290*/  UIADD3 UR8, UP1, UPT, UR8, 0x4, URZ ;  /* 0x0000000408087890 */ /* 0x000fe2000ff3e0ff */
[C---:B------:R-:W-:Y:S01]  /*02a0*/  ISETP.EQ.AND P1, PT, R20.reuse, 0x4, PT ;  /* 0x000000041400780c */ /* 0x040fe20003f22270 */
[----:B------:R-:W-:Y:S01]  /*02b0*/  UISETP.NE.AND UP0, UPT, UR4, 0x6, UPT ;  /* 0x000000060400788c */ /* 0x000fe2000bf05270 */
[C---:B------:R-:W-:Y:S01]  /*02c0*/  ISETP.EQ.AND P3, PT, R20.reuse, 0xc, PT ;  /* 0x0000000c1400780c */ /* 0x040fe20003f62270 */
[----:B------:R-:W-:Y:S01]  /*02d0*/  UIADD3.X UR9, UPT, UPT, URZ, UR9, URZ, UP1, !UPT ;  /* 0x00000009ff097290 */ /* 0x000fe20008ffe4ff */
[C---:B------:R-:W-:Y:S02]  /*02e0*/  ISETP.EQ.AND P4, PT, R20.reuse, 0x10, PT ;  /* 0x000000101400780c */ /* 0x040fe40003f82270 */
[----:B------:R-:W-:Y:S01]  /*02f0*/  ISETP.EQ.AND P5, PT, R20, 0x14, PT ;  /* 0x000000141400780c */ /* 0x000fe20003fa2270 */
[----:B--2---:R-:W-:-:S03]  /*0300*/  IMAD.WIDE.U32 R12, R5, R10, RZ ;  /* 0x0000000a050c7225 */ /* 0x004fc600078e00ff */
[----:B------:R-:W-:-:S04]  /*0310*/  IADD3 R12, P2, PT, R12, R15, RZ ;  /* 0x0000000f0c0c7210 */ /* 0x000fc80007f5e0ff */
[----:B------:R-:W-:Y:S01]  /*0320*/  IADD3.X R15, PT, PT, R13, UR5, RZ, P2, !PT ;  /* 0x000000050d0f7c10 */ /* 0x000fe200097fe4ff */
[--C-:B------:R-:W-:Y:S01]  /*0330*/  @P0 IMAD.MOV.U32 R9, RZ, RZ, R12.reuse ;  /* 0x000000ffff090224 */ /* 0x100fe200078e000c */
[C---:B------:R-:W-:Y:S01]  /*0340*/  ISETP.EQ.AND P2, PT, R20.reuse, 0x8, PT ;  /* 0x000000081400780c */ /* 0x040fe20003f42270 */
[--C-:B------:R-:W-:Y:S01]  /*0350*/  @P3 IMAD.MOV.U32 R18, RZ, RZ, R12.reuse ;  /* 0x000000ffff123224 */ /* 0x100fe200078e000c */
[----:B------:R-:W-:Y:S01]  /*0360*/  @P1 MOV R16, R12 ;  /* 0x0000000c00101202 */ /* 0x000fe20000000f00 */
[--C-:B------:R-:W-:Y:S01]  /*0370*/  @P4 IMAD.MOV.U32 R19, RZ, RZ, R12.reuse ;  /* 0x000000ffff134224 */ /* 0x100fe200078e000c */
[----:B------:R-:W-:Y:S01]  /*0380*/  IADD3 R20, PT, PT, R20, 0x4, RZ ;  /* 0x0000000414147810 */ /* 0x000fe20007ffe0ff */
[----:B------:R-:W-:-:S08]  /*0390*/  @P5 IMAD.MOV.U32 R14, RZ, RZ, R12 ;  /* 0x000000ffff0e5224 */ /* 0x000fd000078e000c */
[----:B------:R-:W-:Y:S01]  /*03a0*/  @P2 IMAD.MOV.U32 R17, RZ, RZ, R12 ;  /* 0x000000ffff112224 */ /* 0x000fe200078e000c */
[----:B------:R-:W-:Y:S06]  /*03b0*/  BRA.U UP0, `(.L_x_20) ;  /* 0xfffffffd00a07547 */ /* 0x000fec000b83ffff */
[----:B------:R-:W-:Y:S01]  /*03c0*/  SHF.R.U32.HI R4, RZ, 0x17, R6 ;  /* 0x00000017ff047819 */ /* 0x000fe20000011606 */
[----:B------:R-:W-:Y:S03]  /*03d0*/  BSSY.RECONVERGENT B1, `(.L_x_21) ;  /* 0x0000029000017945 */ /* 0x000fe60003800200 */
[C---:B------:R-:W-:Y:S02]  /*03e0*/  LOP3.LUT R5, R4.reuse, 0xe0, RZ, 0xc0, !PT ;  /* 0x000000e004057812 */ /* 0x040fe400078ec0ff */
[----:B------:R-:W-:-:S03]  /*03f0*/  LOP3.LUT P6, RZ, R4, 0x1f, RZ, 0xc0, !PT ;  /* 0x0000001f04ff7812 */ /* 0x000fc600078cc0ff */
[----:B------:R-:W-:-:S05]  /*0400*/  VIADD R5, R5, 0xffffff80 ;  /* 0xffffff8005057836 */ /* 0x000fca0000000000 */
[----:B------:R-:W-:-:S05]  /*0410*/  SHF.R.U32.HI R5, RZ, 0x5, R5 ;  /* 0x00000005ff057819 */ /* 0x000fca0000011605 */
[----:B------:R-:W-:-:S05]  /*0420*/  IMAD.U32 R20, R5, -0x4, RZ ;  /* 0xfffffffc05147824 */ /* 0x000fca00078e00ff */
[C---:B------:R-:W-:Y:S02]  /*0430*/  ISETP.EQ.AND P3, PT, R20.reuse, -0x18, PT ;  /* 0xffffffe81400780c */ /* 0x040fe40003f62270 */
[C---:B------:R-:W-:Y:S02]  /*0440*/  ISETP.EQ.AND P4, PT, R20.reuse, -0x14, PT ;  /* 0xffffffec1400780c */ /* 0x040fe40003f82270 */
[C---:B------:R-:W-:Y:S02]  /*0450*/  ISETP.EQ.AND P0, PT, R20.reuse, -0x10, PT ;  /* 0xfffffff01400780c */ /* 0x040fe40003f02270 */
[C---:B------:R-:W-:Y:S02]  /*0460*/  ISETP.EQ.AND P1, PT, R20.reuse, -0xc, PT ;  /* 0xfffffff41400780c */ /* 0x040fe40003f22270 */
[C---:B------:R-:W-:Y:S02]  /*0470*/  ISETP.EQ.AND P2, PT, R20.reuse, -0x8, PT ;  /* 0xfffffff81400780c */ /* 0x040fe40003f42270 */
[----:B------:R-:W-:-:S03]  /*0480*/  ISETP.EQ.AND P5, PT, R20, 0x4, PT ;  /* 0x000000041400780c */ /* 0x000fc60003fa2270 */
[--C-:B------:R-:W-:Y:S01]  /*0490*/  @P3 IMAD.MOV.U32 R10, RZ, RZ, R9.reuse ;  /* 0x000000ffff0a3224 */ /* 0x100fe200078e0009 */
[C---:B------:R-:W-:Y:S01]  /*04a0*/  ISETP.EQ.AND P3, PT, R20.reuse, -0x4, PT ;  /* 0xfffffffc1400780c */ /* 0x040fe20003f62270 */
[----:B------:R-:W-:Y:S01]  /*04b0*/  @P4 IMAD.MOV.U32 R5, RZ, RZ, R9 ;  /* 0x000000ffff054224 */ /* 0x000fe200078e0009 */
[----:B------:R-:W-:Y:S01]  /*04c0*/  @P4 MOV R10, R16 ;  /* 0x00000010000a4202 */ /* 0x000fe20000000f00 */
[----:B------:R-:W-:Y:S01]  /*04d0*/  @P0 IMAD.MOV.U32 R5, RZ, RZ, R16 ;  /* 0x000000ffff050224 */ /* 0x000fe200078e0010 */
[----:B------:R-:W-:Y:S01]  /*04e0*/  ISETP.EQ.AND P4, PT, R20, RZ, PT ;  /* 0x000000ff1400720c */ /* 0x000fe20003f82270 */
[--C-:B------:R-:W-:Y:S02]  /*04f0*/  @P1 IMAD.MOV.U32 R5, RZ, RZ, R17.reuse ;  /* 0x000000ffff051224 */ /* 0x100fe400078e0011 */
[----:B------:R-:W-:Y:S01]  /*0500*/  @P2 MOV R5, R18 ;  /* 0x0000001200052202 */ /* 0x000fe20000000f00 */
[----:B------:R-:W-:Y:S02]  /*0510*/  @P0 IMAD.MOV.U32 R10, RZ, RZ, R17 ;  /* 0x000000ffff0a0224 */ /* 0x000fe400078e0011 */
[----:B------:R-:W-:-:S02]  /*0520*/  @P1 IMAD.MOV.U32 R10, RZ, RZ, R18 ;  /* 0x000000ffff0a1224 */ /* 0x000fc400078e0012 */
[--C-:B------:R-:W-:Y:S02]  /*0530*/  @P2 IMAD.MOV.U32 R10, RZ, RZ, R19.reuse ;  /* 0x000000ffff0a2224 */ /* 0x100fe400078e0013 */
[----:B------:R-:W-:Y:S02]  /*0540*/  @P3 IMAD.MOV.U32 R5, RZ, RZ, R19 ;  /* 0x000000ffff053224 */ /* 0x000fe400078e0013 */
[--C-:B------:R-:W-:Y:S01]  /*0550*/  @P3 IMAD.MOV.U32 R10, RZ, RZ, R14.reuse ;  /* 0x000000ffff0a3224 */ /* 0x100fe200078e000e */
[----:B------:R-:W-:Y:S01]  /*0560*/  @P4 MOV R10, R15 ;  /* 0x0000000f000a4202 */ /* 0x000fe20000000f00 */
[----:B------:R-:W-:Y:S02]  /*0570*/  @P4 IMAD.MOV.U32 R5, RZ, RZ, R14 ;  /* 0x000000ffff054224 */ /* 0x000fe400078e000e */
[----:B------:R-:W-:-:S04]  /*0580*/  @P5 IMAD.MOV.U32 R5, RZ, RZ, R15 ;  /* 0x000000ffff055224 */ /* 0x000fc800078e000f */
[----:B------:R-:W-:Y:S01]  /*0590*/  IMAD.MOV.U32 R12, RZ, RZ, R5 ;  /* 0x000000ffff0c7224 */ /* 0x000fe200078e0005 */
[----:B------:R-:W-:Y:S06]  /*05a0*/  @!P6 BRA `(.L_x_22) ;  /* 0x00000000002ce947 */ /* 0x000fec0003800000 */
[----:B------:R-:W-:Y:S01]  /*05b0*/  @P0 IMAD.MOV.U32 R13, RZ, RZ, R9 ;  /* 0x000000ffff0d0224 */ /* 0x000fe200078e0009 */
[----:B------:R-:W-:Y:S01]  /*05c0*/  ISETP.EQ.AND P0, PT, R20, 0x8, PT ;  /* 0x000000081400780c */ /* 0x000fe20003f02270 */
[----:B------:R-:W-:Y:S01]  /*05d0*/  @P1 IMAD.MOV.U32 R13, RZ, RZ, R16 ;  /* 0x000000ffff0d1224 */ /* 0x000fe200078e0010 */
[----:B------:R-:W-:Y:S01]  /*05e0*/  @P2 MOV R13, R17 ;  /* 0x00000011000d2202 */ /* 0x000fe20000000f00 */
[----:B------:R-:W-:Y:S01]  /*05f0*/  @P3 IMAD.MOV.U32 R13, RZ, RZ, R18 ;  /* 0x000000ffff0d3224 */ /* 0x000fe200078e0012 */
[----:B------:R-:W-:Y:S01]  /*0600*/  LOP3.LUT R5, R4, 0x1f, RZ, 0xc0, !PT ;  /* 0x0000001f04057812 */ /* 0x000fe200078ec0ff */
[----:B------:R-:W-:Y:S02]  /*0610*/  @P4 IMAD.MOV.U32 R13, RZ, RZ, R19 ;  /* 0x000000ffff0d4224 */ /* 0x000fe400078e0013 */
[----:B------:R-:W-:Y:S01]  /*0620*/  @P5 IMAD.MOV.U32 R13, RZ, RZ, R14 ;  /* 0x000000ffff0d5224 */ /* 0x000fe200078e000e */
[----:B------:R-:W-:-:S05]  /*0630*/  SHF.L.W.U32.HI R10, R12, R5, R10 ;  /* 0x000000050c0a7219 */ /* 0x000fca0000010e0a */
[----:B------:R-:W-:-:S05]  /*0640*/  @P0 IMAD.MOV.U32 R13, RZ, RZ, R15 ;  /* 0x000000ffff0d0224 */ /* 0x000fca00078e000f */
[----:B------:R-:W-:-:S07]  /*0650*/  SHF.L.W.U32.HI R12, R13, R5, R12 ;  /* 0x000000050d0c7219 */ /* 0x000fce0000010e0c */
.L_x_22:
[----:B------:R-:W-:Y:S05]  /*0660*/  BSYNC.RECONVERGENT B1 ;  /* 0x0000000000017941 */ /* 0x000fea0003800200 */
.L_x_21:
[C---:B------:R-:W-:Y:S01]  /*0670*/  SHF.L.W.U32.HI R15, R12.reuse, 0x2, R10 ;  /* 0x000000020c0f7819 */ /* 0x040fe20000010e0a */
[----:B------:R-:W-:Y:S01]  /*0680*/  UMOV UR4, 0x54442d19 ;  /* 0x54442d1900047882 */ /* 0x000fe20000000000 */
[----:B------:R-:W-:Y:S01]  /*0690*/  SHF.L.U32 R4, R12, 0x2, RZ ;  /* 0x000000020c047819 */ /* 0x000fe200000006ff */
[----:B------:R-:W-:Y:S01]  /*06a0*/  UMOV UR5, 0x3bf921fb ;  /* 0x3bf921fb00057882 */ /* 0x000fe20000000000 */
[----:B------:R-:W-:Y:S02]  /*06b0*/  SHF.R.S32.HI R5, RZ, 0x1f, R15 ;  /* 0x0000001fff057819 */ /* 0x000fe4000001140f */
[----:B------:R-:W-:Y:S02]  /*06c0*/  ISETP.GE.AND P0, PT, R6, RZ, PT ;  /* 0x000000ff0600720c */ /* 0x000fe40003f06270 */
[C---:B------:R-:W-:Y:S02]  /*06d0*/  LOP3.LUT R4, R5.reuse, R4, RZ, 0x3c, !PT ;  /* 0x0000000405047212 */ /* 0x040fe400078e3cff */
[----:B------:R-:W-:-:S02]  /*06e0*/  LOP3.LUT R5, R5, R15, RZ, 0x3c, !PT ;  /* 0x0000000f05057212 */ /* 0x000fc400078e3cff */
[----:B------:R-:W-:Y:S02]  /*06f0*/  SHF.R.U32.HI R10, RZ, 0x1e, R10 ;  /* 0x0000001eff0a7819 */ /* 0x000fe4000001160a */
[C---:B------:R-:W-:Y:S02]  /*0700*/  LOP3.LUT R20, R15.reuse, R6, RZ, 0x3c, !PT ;  /* 0x000000060f147212 */ /* 0x040fe400078e3cff */
[----:B------:R-:W0:Y:S01]  /*0710*/  I2F.F64.S64 R4, R4 ;  /* 0x0000000400047312 */ /* 0x000e220000301c00 */
[----:B------:R-:W-:Y:S02]  /*0720*/  LEA.HI R15, R15, R10, RZ, 0x1 ;  /* 0x0000000a0f0f7211 */ /* 0x000fe400078f08ff */
[----:B------:R-:W-:-:S03]  /*0730*/  ISETP.GE.AND P1, PT, R20, RZ, PT ;  /* 0x000000ff1400720c */ /* 0x000fc60003f26270 */
[----:B------:R-:W-:-:S04]  /*0740*/  IMAD.MOV R10, RZ, RZ, -R15 ;  /* 0x000000ffff0a7224 */ /* 0x000fc800078e0a0f */
[----:B------:R-:W-:Y:S01]  /*0750*/  @!P0 IMAD.MOV.U32 R15, RZ, RZ, R10 ;  /* 0x000000ffff0f8224 */ /* 0x000fe200078e000a */
[----:B0-----:R-:W-:-:S10]  /*0760*/  DMUL R12, R4, UR4 ;  /* 0x00000004040c7c28 */ /* 0x001fd40008000000 */
[----:B------:R-:W0:Y:S02]  /*0770*/  F2F.F32.F64 R12, R12 ;  /* 0x0000000c000c7310 */ /* 0x000e240000301000 */
[----:B0-----:R-:W-:-:S07]  /*0780*/  FSEL R22, -R12, R12, !P1 ;  /* 0x0000000c0c167208 */ /* 0x001fce0004800100 */
.L_x_19:
[----:B------:R-:W-:Y:S05]  /*0790*/  BSYNC.RECONVERGENT B0 ;  /* 0x0000000000007941 */ /* 0x000fea0003800200 */
.L_x_18:
[----:B------:R-:W-:Y:S01]  /*07a0*/  IMAD.MOV.U32 R13, RZ, RZ, 0x3bbb989d ;  /* 0x3bbb989dff0d7424 */ /* 0x000fe200078e00ff */
[----:B------:R-:W-:Y:S01]  /*07b0*/  LOP3.LUT R20, R15, 0x1, RZ, 0xc0, !PT ;  /* 0x000000010f147812 */ /* 0x000fe200078ec0ff */
[----:B------:R-:W-:Y:S01]  /*07c0*/  IMAD.MOV.U32 R12, RZ, RZ, 0x437c0000 ;  /* 0x437c0000ff0c7424 */ /* 0x000fe200078e00ff */
[----:B------:R-:W-:Y:S01]  /*07d0*/  MOV R10, 0x37cbac00 ;  /* 0x37cbac00000a7802 */ /* 0x000fe20000000f00 */
[----:B-----5:R-:W-:Y:S01]  /*07e0*/  FFMA.SAT R5, R0, R13, 0.5 ;  /* 0x3f00000000057423 */ /* 0x020fe2000000200d */
[----:B------:R-:W-:Y:S01]  /*07f0*/  FMUL R21, R22, R22 ;  /* 0x0000001616157220 */ /* 0x000fe20000400000 */
[----:B------:R-:W-:Y:S01]  /*0800*/  ISETP.NE.U32.AND P0, PT, R20, 0x1, PT ;  /* 0x000000011400780c */ /* 0x000fe20003f05070 */
[----:B------:R-:W-:Y:S02]  /*0810*/  IMAD.MOV.U32 R24, RZ, RZ, 0x3c0885e4 ;  /* 0x3c0885e4ff187424 */ /* 0x000fe400078e00ff */
[----:B------:R-:W-:Y:S01]  /*0820*/  FFMA.RM R20, R5, R12, 12582913 ;  /* 0x4b40000105147423 */ /* 0x000fe2000000400c */
[----:B------:R-:W-:Y:S01]  /*0830*/  FFMA R4, R21, R10, -0.0013887860113754868507 ;  /* 0xbab607ed15047423 */ /* 0x000fe2000000000a */
[----:B------:R-:W-:Y:S01]  /*0840*/  IMAD.MOV.U32 R26, RZ, RZ, 0x3e2aaaa8 ;  /* 0x3e2aaaa8ff1a7424 */ /* 0x000fe200078e00ff */
[----:B------:R-:W-:Y:S01]  /*0850*/  IADD3 R25, PT, PT, R15, 0x1, RZ ;  /* 0x000000010f197810 */ /* 0x000fe20007ffe0ff */
[----:B------:R-:W-:Y:S01]  /*0860*/  FADD R5, R20, -12583039 ;  /* 0xcb40007f14057421 */ /* 0x000fe20000000000 */
[----:B------:R-:W-:Y:S01]  /*0870*/  FSEL R24, R24, 0.041666727513074874878, !P0 ;  /* 0x3d2aaabb18187808 */ /* 0x000fe20004000000 */
[----:B------:R-:W-:Y:S01]  /*0880*/  IMAD.SHL.U32 R20, R20, 0x800000, RZ ;  /* 0x0080000014147824 */ /* 0x000fe200078e00ff */
[----:B------:R-:W-:Y:S01]  /*0890*/  FSEL R4, R4, -0.00019574658654164522886, P0 ;  /* 0xb94d415304047808 */ /* 0x000fe20000000000 */
[----:B------:R-:W-:Y:S01]  /*08a0*/  FFMA R23, R0, 1.4426950216293334961, -R5 ;  /* 0x3fb8aa3b00177823 */ /* 0x000fe20000000805 */
[----:B------:R-:W-:-:S02]  /*08b0*/  FSEL R26, -R26, -0.4999999701976776123, !P0 ;  /* 0xbeffffff1a1a7808 */ /* 0x000fc40004000100 */
[----:B------:R-:W-:Y:S01]  /*08c0*/  FSETP.GE.AND P1, PT, |R6|, 105615, PT ;  /* 0x47ce47800600780b */ /* 0x000fe20003f26200 */
[C---:B------:R-:W-:Y:S01]  /*08d0*/  FFMA R24, R21.reuse, R4, R24 ;  /* 0x0000000415187223 */ /* 0x040fe20000000018 */
[----:B------:R-:W-:Y:S01]  /*08e0*/  FFMA R23, R0, 1.925963033500011079e-08, R23 ;  /* 0x32a5706000177823 */ /* 0x000fe20000000017 */
[----:B------:R-:W0:Y:S01]  /*08f0*/  LDC.64 R4, c[0x0][0x388] ;  /* 0x0000e200ff047b82 */ /* 0x000e220000000a00 */
[----:B------:R-:W-:Y:S01]  /*0900*/  FSEL R0, R22, 1, !P0 ;  /* 0x3f80000016007808 */ /* 0x000fe20004000000 */
[----:B------:R-:W-:Y:S01]  /*0910*/  FFMA R24, R21, R24, R26 ;  /* 0x0000001815187223 */ /* 0x000fe2000000001a */
[----:B------:R-:W1:Y:S01]  /*0920*/  MUFU.EX2 R15, R23 ;  /* 0x00000017000f7308 */ /* 0x000e620000000800 */
[----:B------:R-:W-:Y:S02]  /*0930*/  LOP3.LUT P0, RZ, R25, 0x2, RZ, 0xc0, !PT ;  /* 0x0000000219ff7812 */ /* 0x000fe4000780c0ff */
[----:B------:R-:W-:-:S04]  /*0940*/  FFMA R21, R21, R0, RZ ;  /* 0x0000000015157223 */ /* 0x000fc800000000ff */
[----:B------:R-:W-:-:S07]  /*0950*/  FFMA R0, R21, R24, R0 ;  /* 0x0000001815007223 */ /* 0x000fce0000000000 */
[----:B------:R-:W-:Y:S01]  /*0960*/  @P0 FADD R0, RZ, -R0 ;  /* 0x80000000ff000221 */ /* 0x000fe20000000000 */
[----:B-1----:R-:W-:Y:S01]  /*0970*/  FMUL R15, R15, R20 ;  /* 0x000000140f0f7220 */ /* 0x002fe20000400000 */
[----:B0-----:R-:W-:-:S04]  /*0980*/  IMAD.WIDE R4, R11, 0x8, R4 ;  /* 0x000000080b047825 */ /* 0x001fc800078e0204 */
[----:B------:R-:W-:-:S05]  /*0990*/  FMUL R15, R0, R15 ;  /* 0x0000000f000f7220 */ /* 0x000fca0000400000 */
[----:B------:R0:W-:Y:S04]  /*09a0*/  STG.E desc[UR6][R4.64], R15 ;  /* 0x0000000f04007986 */ /* 0x0001e8000c101906 */
[----:B------:R0:W5:Y:S01]  /*09b0*/  LDG.E R2, desc[UR6][R2.64] ;  /* 0x0000000602027981 */ /* 0x000162000c1e1900 */
[----:B------:R-:W-:Y:S04]  /*09c0*/  BSSY.RECONVERGENT B0, `(.L_x_23) ;  /* 0x0000060000007945 */ /* 0x000fe80003800200 */
[----:B------:R-:W-:Y:S05]  /*09d0*/  @!P1 BRA `(.L_x_24) ;  /* 0x0000000400789947 */ /* 0x000fea0003800000 */
[----:B------:R-:W-:-:S13]  /*09e0*/  FSETP.NEU.AND P0, PT, |R6|, +INF , PT ;  /* 0x7f8000000600780b */ /* 0x000fda0003f0d200 */
[----:B------:R-:W-:Y:S01]  /*09f0*/  @!P0 FMUL R7, RZ, R6 ;  /* 0x00000006ff078220 */ /* 0x000fe20000400000 */
[----:B------:R-:W-:Y:S01]  /*0a00*/  @!P0 IMAD.MOV.U32 R8, RZ, RZ, RZ ;  /* 0x000000ffff088224 */ /* 0x000fe200078e00ff */
[----:B------:R-:W-:Y:S06]  /*0a10*/  @!P0 BRA `(.L_x_24) ;  /* 0x0000000400688947 */ /* 0x000fec0003800000 */
[----:B------:R-:W-:Y:S02]  /*0a20*/  IMAD.SHL.U32 R0, R6, 0x100, RZ ;  /* 0x0000010006007824 */ /* 0x000fe400078e00ff */
[----:B0-----:R-:W-:Y:S02]  /*0a30*/  HFMA2 R3, -RZ, RZ, 0, 0 ;  /* 0x00000000ff037431 */ /* 0x001fe400000001ff */
[----:B------:R-:W-:Y:S01]  /*0a40*/  IMAD.MOV.U32 R8, RZ, RZ, RZ ;  /* 0x000000ffff087224 */ /* 0x000fe200078e00ff */
[----:B------:R-:W0:Y:S01]  /*0a50*/  LDCU.64 UR8, c[0x4][URZ] ;  /* 0x01000000ff0877ac */ /* 0x000e220008000a00 */
[----:B------:R-:W-:Y:S01]  /*0a60*/  LOP3.LUT R7, R0, 0x80000000, RZ, 0xfc, !PT ;  /* 0x8000000000077812 */ /* 0x000fe200078efcff */
[----:B------:R-:W-:Y:S01]  /*0a70*/  UMOV UR5, URZ ;  /* 0x000000ff00057c82 */ /* 0x000fe20008000000 */
[----:B------:R-:W-:-:S05]  /*0a80*/  UMOV UR4, URZ ;  /* 0x000000ff00047c82 */ /* 0x000fca0008000000 */
.L_x_25:
        /* <DEDUP_REMOVED lines=11> */
[----:B------:R-:W-:-:S02]  /*0b40*/  ISETP.EQ.AND P4, PT, R8, 0x10, PT ;  /* 0x000000100800780c */ /* 0x000fc40003f82270 */
[C---:B------:R-:W-:Y:S01]  /*0b50*/  ISETP.EQ.AND P5, PT, R8.reuse, 0x14, PT ;  /* 0x000000140800780c */ /* 0x040fe20003fa2270 */
[----:B------:R-:W-:Y:S02]  /*0b60*/  VIADD R8, R8, 0x4 ;  /* 0x0000000408087836 */ /* 0x000fe40000000000 */
[----:B--2---:R-:W-:-:S03]  /*0b70*/  IMAD.WIDE.U32 R20, R20, R7, RZ ;  /* 0x0000000714147225 */ /* 0x004fc600078e00ff */
[----:B------:R-:W-:-:S04]  /*0b80*/  IADD3 R0, P6, PT, R20, R3, RZ ;  /* 0x0000000314007210 */ /* 0x000fc80007fde0ff */
[----:B------:R-:W-:Y:S01]  /*0b90*/  IADD3.X R3, PT, PT, R21, UR5, RZ, P6, !PT ;  /* 0x0000000515037c10 */ /* 0x000fe2000b7fe4ff */
[--C-:B------:R-:W-:Y:S01]  /*0ba0*/  @P1 IMAD.MOV.U32 R16, RZ, RZ, R0.reuse ;  /* 0x000000ffff101224 */ /* 0x100fe200078e0000 */
[-C--:B------:R-:W-:Y:S01]  /*0bb0*/  @P0 MOV R9, R0.reuse ;  /* 0x0000000000090202 */ /* 0x080fe20000000f00 */
[--C-:B------:R-:W-:Y:S01]  /*0bc0*/  @P2 IMAD.MOV.U32 R17, RZ, RZ, R0.reuse ;  /* 0x000000ffff112224 */ /* 0x100fe200078e0000 */
[----:B------:R-:W-:Y:S01]  /*0bd0*/  @P4 MOV R19, R0 ;  /* 0x0000000000134202 */ /* 0x000fe20000000f00 */
[--C-:B------:R-:W-:Y:S02]  /*0be0*/  @P3 IMAD.MOV.U32 R18, RZ, RZ, R0.reuse ;  /* 0x000000ffff123224 */ /* 0x100fe400078e0000 */
[----:B------:R-:W-:Y:S01]  /*0bf0*/  @P5 IMAD.MOV.U32 R14, RZ, RZ, R0 ;  /* 0x000000ffff0e5224 */ /* 0x000fe200078e0000 */
[----:B------:R-:W-:Y:S06]  /*0c00*/  BRA.U UP0, `(.L_x_25) ;  /* 0xfffffffd00a07547 */ /* 0x000fec000b83ffff */
[----:B------:R-:W-:Y:S01]  /*0c10*/  SHF.R.U32.HI R8, RZ, 0x17, R6 ;  /* 0x00000017ff087819 */ /* 0x000fe20000011606 */
[----:B------:R-:W-:Y:S03]  /*0c20*/  BSSY.RECONVERGENT B1, `(.L_x_26) ;  /* 0x0000027000017945 */ /* 0x000fe60003800200 */
[C---:B------:R-:W-:Y:S02]  /*0c30*/  LOP3.LUT R0, R8.reuse, 0xe0, RZ, 0xc0, !PT ;  /* 0x000000e008007812 */ /* 0x040fe400078ec0ff */
[----:B------:R-:W-:-:S03]  /*0c40*/  LOP3.LUT P6, RZ, R8, 0x1f, RZ, 0xc0, !PT ;  /* 0x0000001f08ff7812 */ /* 0x000fc600078cc0ff */
[----:B------:R-:W-:-:S05]  /*0c50*/  VIADD R0, R0, 0xffffff80 ;  /* 0xffffff8000007836 */ /* 0x000fca0000000000 */
[----:B------:R-:W-:-:S04]  /*0c60*/  SHF.R.U32.HI R0, RZ, 0x5, R0 ;  /* 0x00000005ff007819 */ /* 0x000fc80000011600 */
[----:B------:R-:W-:-:S04]  /*0c70*/  LEA R11, -R0, RZ, 0x2 ;  /* 0x000000ff000b7211 */ /* 0x000fc800078e11ff */
[C---:B------:R-:W-:Y:S02]  /*0c80*/  ISETP.EQ.AND P3, PT, R11.reuse, -0x18, PT ;  /* 0xffffffe80b00780c */ /* 0x040fe40003f62270 */
[C---:B------:R-:W-:Y:S02]  /*0c90*/  ISETP.EQ.AND P4, PT, R11.reuse, -0x14, PT ;  /* 0xffffffec0b00780c */ /* 0x040fe40003f82270 */
[C---:B------:R-:W-:Y:S02]  /*0ca0*/  ISETP.EQ.AND P2, PT, R11.reuse, -0x10, PT ;  /* 0xfffffff00b00780c */ /* 0x040fe40003f42270 */
[C---:B------:R-:W-:Y:S02]  /*0cb0*/  ISETP.EQ.AND P1, PT, R11.reuse, -0xc, PT ;  /* 0xfffffff40b00780c */ /* 0x040fe40003f22270 */
[C---:B------:R-:W-:Y:S02]  /*0cc0*/  ISETP.EQ.AND P0, PT, R11.reuse, -0x8, PT ;  /* 0xfffffff80b00780c */ /* 0x040fe40003f02270 */
[----:B------:R-:W-:-:S03]  /*0cd0*/  ISETP.EQ.AND P5, PT, R11, RZ, PT ;  /* 0x000000ff0b00720c */ /* 0x000fc60003fa2270 */
[--C-:B------:R-:W-:Y:S01]  /*0ce0*/  @P3 IMAD.MOV.U32 R0, RZ, RZ, R9.reuse ;  /* 0x000000ffff003224 */ /* 0x100fe200078e0009 */
[C---:B------:R-:W-:Y:S01]  /*0cf0*/  ISETP.EQ.AND P3, PT, R11.reuse, -0x4, PT ;  /* 0xfffffffc0b00780c */ /* 0x040fe20003f62270 */
[----:B------:R-:W-:Y:S02]  /*0d00*/  @P4 IMAD.MOV.U32 R7, RZ, RZ, R9 ;  /* 0x000000ffff074224 */ /* 0x000fe400078e0009 */
[----:B------:R-:W-:Y:S01]  /*0d10*/  @P4 IMAD.MOV.U32 R0, RZ, RZ, R16 ;  /* 0x000000ffff004224 */ /* 0x000fe200078e0010 */
[----:B------:R-:W-:Y:S01]  /*0d20*/  ISETP.EQ.AND P4, PT, R11, 0x4, PT ;  /* 0x000000040b00780c */ /* 0x000fe20003f82270 */
[--C-:B------:R-:W-:Y:S01]  /*0d30*/  @P2 IMAD.MOV.U32 R0, RZ, RZ, R17.reuse ;  /* 0x000000ffff002224 */ /* 0x100fe200078e0011 */
[----:B------:R-:W-:Y:S01]  /*0d40*/  @P2 MOV R7, R16 ;  /* 0x0000001000072202 */ /* 0x000fe20000000f00 */
[----:B------:R-:W-:Y:S01]  /*0d50*/  @P1 IMAD.MOV.U32 R7, RZ, RZ, R17 ;  /* 0x000000ffff071224 */ /* 0x000fe200078e0011 */
[----:B------:R-:W-:Y:S01]  /*0d60*/  @P0 MOV R7, R18 ;  /* 0x0000001200070202 */ /* 0x000fe20000000f00 */
[----:B------:R-:W-:-:S02]  /*0d70*/  @P1 IMAD.MOV.U32 R0, RZ, RZ, R18 ;  /* 0x000000ffff001224 */ /* 0x000fc400078e0012 */
[--C-:B------:R-:W-:Y:S02]  /*0d80*/  @P0 IMAD.MOV.U32 R0, RZ, RZ, R19.reuse ;  /* 0x000000ffff000224 */ /* 0x100fe400078e0013 */
[----:B------:R-:W-:Y:S01]  /*0d90*/  @P3 IMAD.MOV.U32 R7, RZ, RZ, R19 ;  /* 0x000000ffff073224 */ /* 0x000fe200078e0013 */
[----:B------:R-:W-:Y:S01]  /*0da0*/  @P5 MOV R7, R14 ;  /* 0x0000000e00075202 */ /* 0x000fe20000000f00 */
[----:B------:R-:W-:Y:S02]  /*0db0*/  @P3 IMAD.MOV.U32 R0, RZ, RZ, R14 ;  /* 0x000000ffff003224 */ /* 0x000fe400078e000e */
[--C-:B------:R-:W-:Y:S02]  /*0dc0*/  @P5 IMAD.MOV.U32 R0, RZ, RZ, R3.reuse ;  /* 0x000000ffff005224 */ /* 0x100fe400078e0003 */
[----:B------:R-:W-:Y:S01]  /*0dd0*/  @P4 IMAD.MOV.U32 R7, RZ, RZ, R3 ;  /* 0x000000ffff074224 */ /* 0x000fe200078e0003 */
[----:B------:R-:W-:Y:S06]  /*0de0*/  @!P6 BRA `(.L_x_27) ;  /* 0x000000000028e947 */ /* 0x000fec0003800000 */
[----:B------:R-:W-:Y:S01]  /*0df0*/  @P1 IMAD.MOV.U32 R9, RZ, RZ, R16 ;  /* 0x000000ffff091224 */ /* 0x000fe200078e0010 */
[----:B------:R-:W-:Y:S01]  /*0e00*/  @P0 MOV R9, R17 ;  /* 0x0000001100090202 */ /* 0x000fe20000000f00 */
[----:B------:R-:W-:Y:S01]  /*0e10*/  @P3 IMAD.MOV.U32 R9, RZ, RZ, R18 ;  /* 0x000000ffff093224 */ /* 0x000fe200078e0012 */
[----:B------:R-:W-:Y:S01]  /*0e20*/  ISETP.EQ.AND P0, PT, R11, 0x8, PT ;  /* 0x000000080b00780c */ /* 0x000fe20003f02270 */
[----:B------:R-:W-:Y:S01]  /*0e30*/  @P5 IMAD.MOV.U32 R9, RZ, RZ, R19 ;  /* 0x000000ffff095224 */ /* 0x000fe200078e0013 */
[----:B------:R-:W-:Y:S01]  /*0e40*/  LOP3.LUT R8, R8, 0x1f, RZ, 0xc0, !PT ;  /* 0x0000001f08087812 */ /* 0x000fe200078ec0ff */
[----:B------:R-:W-:-:S03]  /*0e50*/  @P4 IMAD.MOV.U32 R9, RZ, RZ, R14 ;  /* 0x000000ffff094224 */ /* 0x000fc600078e000e */
[----:B------:R-:W-:-:S07]  /*0e60*/  SHF.L.W.U32.HI R0, R7, R8, R0 ;  /* 0x0000000807007219 */ /* 0x000fce0000010e00 */
[----:B------:R-:W-:-:S04]  /*0e70*/  @P0 MOV R9, R3 ;  /* 0x0000000300090202 */ /* 0x000fc80000000f00 */
[----:B------:R-:W-:-:S07]  /*0e80*/  SHF.L.W.U32.HI R7, R9, R8, R7 ;  /* 0x0000000809077219 */ /* 0x000fce0000010e07 */
.L_x_27:
[----:B------:R-:W-:Y:S05]  /*0e90*/  BSYNC.RECONVERGENT B1 ;  /* 0x0000000000017941 */ /* 0x000fea0003800200 */
.L_x_26:
[C---:B------:R-:W-:Y:S01]  /*0ea0*/  SHF.L.W.U32.HI R3, R7.reuse, 0x2, R0 ;  /* 0x0000000207037819 */ /* 0x040fe20000010e00 */
[----:B------:R-:W-:Y:S01]  /*0eb0*/  IMAD.SHL.U32 R7, R7, 0x4, RZ ;  /* 0x0000000407077824 */ /* 0x000fe200078e00ff */
[----:B------:R-:W-:Y:S01]  /*0ec0*/  UMOV UR4, 0x54442d19 ;  /* 0x54442d1900047882 */ /* 0x000fe20000000000 */
[----:B------:R-:W-:Y:S01]  /*0ed0*/  UMOV UR5, 0x3bf921fb ;  /* 0x3bf921fb00057882 */ /* 0x000fe20000000000 */
[----:B------:R-:W-:Y:S02]  /*0ee0*/  SHF.R.S32.HI R8, RZ, 0x1f, R3 ;  /* 0x0000001fff087819 */ /* 0x000fe40000011403 */
[----:B------:R-:W-:Y:S02]  /*0ef0*/  ISETP.GE.AND P1, PT, R6, RZ, PT ;  /* 0x000000ff0600720c */ /* 0x000fe40003f26270 */
[C---:B------:R-:W-:Y:S02]  /*0f00*/  LOP3.LUT R16, R8.reuse, R7, RZ, 0x3c, !PT ;  /* 0x0000000708107212 */ /* 0x040fe400078e3cff */
[----:B------:R-:W-:-:S02]  /*0f10*/  LOP3.LUT R17, R8, R3, RZ, 0x3c, !PT ;  /* 0x0000000308117212 */ /* 0x000fc400078e3cff */
[----:B------:R-:W-:Y:S02]  /*0f20*/  SHF.R.U32.HI R0, RZ, 0x1e, R0 ;  /* 0x0000001eff007819 */ /* 0x000fe40000011600 */
[----:B------:R-:W0:Y:S01]  /*0f30*/  I2F.F64.S64 R8, R16 ;  /* 0x0000001000087312 */ /* 0x000e220000301c00 */
[----:B------:R-:W-:-:S04]  /*0f40*/  LOP3.LUT R6, R3, R6, RZ, 0x3c, !PT ;  /* 0x0000000603067212 */ /* 0x000fc800078e3cff */
[----:B------:R-:W-:Y:S01]  /*0f50*/  ISETP.GE.AND P0, PT, R6, RZ, PT ;  /* 0x000000ff0600720c */ /* 0x000fe20003f06270 */
[----:B0-----:R-:W-:Y:S01]  /*0f60*/  DMUL R14, R8, UR4 ;  /* 0x00000004080e7c28 */ /* 0x001fe20008000000 */
[----:B------:R-:W-:-:S05]  /*0f70*/  LEA.HI R8, R3, R0, RZ, 0x1 ;  /* 0x0000000003087211 */ /* 0x000fca00078f08ff */
[----:B------:R-:W-:-:S04]  /*0f80*/  IMAD.MOV R0, RZ, RZ, -R8 ;  /* 0x000000ffff007224 */ /* 0x000fc800078e0a08 */
[----:B------:R-:W0:Y:S01]  /*0f90*/  F2F.F32.F64 R14, R14 ;  /* 0x0000000e000e7310 */ /* 0x000e220000301000 */
[----:B------:R-:W-:Y:S01]  /*0fa0*/  @!P1 IMAD.MOV.U32 R8, RZ, RZ, R0 ;  /* 0x000000ffff089224 */ /* 0x000fe200078e0000 */
[----:B0-----:R-:W-:-:S07]  /*0fb0*/  FSEL R7, -R14, R14, !P0 ;  /* 0x0000000e0e077208 */ /* 0x001fce0004000100 */
.L_x_24:
[----:B------:R-:W-:Y:S05]  /*0fc0*/  BSYNC.RECONVERGENT B0 ;  /* 0x0000000000007941 */ /* 0x000fea0003800200 */
.L_x_23:
[----:B-----5:R-:W-:Y:S01]  /*0fd0*/  FFMA.SAT R13, R2, R13, 0.5 ;  /* 0x3f000000020d7423 */ /* 0x020fe2000000200d */
[----:B0-----:R-:W-:Y:S01]  /*0fe0*/  FMUL R3, R7, R7 ;  /* 0x0000000707037220 */ /* 0x001fe20000400000 */
[----:B------:R-:W-:Y:S02]  /*0ff0*/  LOP3.LUT R0, R8, 0x1, RZ, 0xc0, !PT ;  /* 0x0000000108007812 */ /* 0x000fe400078ec0ff */
[----:B------:R-:W-:Y:S01]  /*1000*/  FFMA.RM R13, R13, R12, 12582913 ;  /* 0x4b4000010d0d7423 */ /* 0x000fe2000000400c */
[----:B------:R-:W-:Y:S01]  /*1010*/  FFMA R10, R3, R10, -0.0013887860113754868507 ;  /* 0xbab607ed030a7423 */ /* 0x000fe2000000000a */
[----:B------:R-:W-:Y:S02]  /*1020*/  ISETP.NE.U32.AND P0, PT, R0, 0x1, PT ;  /* 0x000000010000780c */ /* 0x000fe40003f05070 */
[C---:B------:R-:W-:Y:S01]  /*1030*/  FADD R9, R13.reuse, -12583039 ;  /* 0xcb40007f0d097421 */ /* 0x040fe20000000000 */
[----:B------:R-:W-:Y:S01]  /*1040*/  MOV R0, 0x3d2aaabb ;  /* 0x3d2aaabb00007802 */ /* 0x000fe20000000f00 */
[----:B------:R-:W-:Y:S01]  /*1050*/  IMAD.SHL.U32 R13, R13, 0x800000, RZ ;  /* 0x008000000d0d7824 */ /* 0x000fe200078e00ff */
[----:B------:R-:W-:Y:S01]  /*1060*/  FSEL R10, R10, -0.00019574658654164522886, !P0 ;  /* 0xb94d41530a0a7808 */ /* 0x000fe20004000000 */
[----:B------:R-:W-:Y:S01]  /*1070*/  FFMA R9, R2, 1.4426950216293334961, -R9 ;  /* 0x3fb8aa3b02097823 */ /* 0x000fe20000000809 */
[----:B------:R-:W-:-:S02]  /*1080*/  FSEL R0, R0, 0.0083327032625675201416, !P0 ;  /* 0x3c0885e400007808 */ /* 0x000fc40004000000 */
[----:B------:R-:W-:Y:S01]  /*1090*/  LOP3.LUT P1, RZ, R8, 0x2, RZ, 0xc0, !PT ;  /* 0x0000000208ff7812 */ /* 0x000fe2000782c0ff */
[----:B------:R-:W-:Y:S01]  /*10a0*/  FFMA R2, R2, 1.925963033500011079e-08, R9 ;  /* 0x32a5706002027823 */ /* 0x000fe20000000009 */
[----:B------:R-:W-:Y:S02]  /*10b0*/  IMAD.MOV.U32 R9, RZ, RZ, 0x3effffff ;  /* 0x3effffffff097424 */ /* 0x000fe400078e00ff */
[----:B------:R-:W-:Y:S01]  /*10c0*/  FFMA R10, R3, R10, R0 ;  /* 0x0000000a030a7223 */ /* 0x000fe20000000000 */
[----:B------:R-:W-:Y:S02]  /*10d0*/  FSEL R0, R7, 1, P0 ;  /* 0x3f80000007007808 */ /* 0x000fe40000000000 */
[----:B------:R-:W0:Y:S01]  /*10e0*/  MUFU.EX2 R2, R2 ;  /* 0x0000000200027308 */ /* 0x000e220000000800 */
[----:B------:R-:W-:-:S05]  /*10f0*/  FSEL R9, -R9, -0.16666662693023681641, !P0 ;  /* 0xbe2aaaa809097808 */ /* 0x000fca0004000100 */
[C---:B------:R-:W-:Y:S01]  /*1100*/  FFMA R9, R3.reuse, R10, R9 ;  /* 0x0000000a03097223 */ /* 0x040fe20000000009 */
[----:B------:R-:W-:-:S04]  /*1110*/  FFMA R3, R3, R0, RZ ;  /* 0x0000000003037223 */ /* 0x000fc800000000ff */
[----:B------:R-:W-:-:S04]  /*1120*/  FFMA R0, R3, R9, R0 ;  /* 0x0000000903007223 */ /* 0x000fc80000000000 */
[----:B------:R-:W-:Y:S01]  /*1130*/  @P1 FADD R0, RZ, -R0 ;  /* 0x80000000ff001221 */ /* 0x000fe20000000000 */
[----:B0-----:R-:W-:-:S04]  /*1140*/  FMUL R13, R2, R13 ;  /* 0x0000000d020d7220 */ /* 0x001fc80000400000 */
[----:B------:R-:W-:-:S05]  /*1150*/  FMUL R13, R0, R13 ;  /* 0x0000000d000d7220 */ /* 0x000fca0000400000 */
[----:B------:R-:W-:Y:S01]  /*1160*/  STG.E desc[UR6][R4.64+0x4], R13 ;  /* 0x0000040d04007986 */ /* 0x000fe2000c101906 */
[----:B------:R-:W-:Y:S05]  /*1170*/  EXIT ;  /* 0x000000000000794d */ /* 0x000fea0003800000 */
.L_x_28:
        /* <DEDUP_REMOVED lines=16> */
.L_x_31:


//--------------------- .nv.global.init           --------------------------
	.section	.nv.global.init,"aw",@progbits
	.align	16
.nv.global.init:
	.type		__cudart_sin_cos_coeffs,@object
	.size		__cudart_sin_cos_coeffs,(__cudart_i2opi_d - __cudart_sin_cos_coeffs)
__cudart_sin_cos_coeffs:
        /*0000*/ 	.byte	0x46, 0xd2, 0xb0, 0x2c, 0xf1, 0xe5, 0x5a, 0xbe, 0x92, 0xe3, 0xac, 0x69, 0xe3, 0x1d, 0xc7, 0x3e
        /*0010*/ 	.byte	0xa1, 0x62, 0xdb, 0x19, 0xa0, 0x01, 0x2a, 0xbf, 0x18, 0x08, 0x11, 0x11, 0x11, 0x11, 0x81, 0x3f
        /*0020*/ 	.byte	0x54, 0x55, 0x55, 0x55, 0x55, 0x55, 0xc5, 0xbf, 0x00, 0x00, 0x00, 0x00, 0x00, 0x00, 0x00, 0x00
        /*0030*/ 	.byte	0x00, 0x00, 0x00, 0x00, 0x00, 0x00, 0x00, 0x00, 0x64, 0x81, 0xfd, 0x20, 0x83, 0xff, 0xa8, 0xbd
        /*0040*/ 	.byte	0x28, 0x85, 0xef, 0xc1, 0xa7, 0xee, 0x21, 0x3e, 0xd9, 0xe6, 0x06, 0x8e, 0x4f, 0x7e, 0x92, 0xbe
        /*0050*/ 	.byte	0xe9, 0xbc, 0xdd, 0x19, 0xa0, 0x01, 0xfa, 0x3e, 0x47, 0x5d, 0xc1, 0x16, 0x6c, 0xc1, 0x56, 0xbf
        /*0060*/ 	.byte	0x51, 0x55, 0x55, 0x55, 0x55, 0x55, 0xa5, 0x3f, 0x00, 0x00, 0x00, 0x00, 0x00, 0x00, 0xe0, 0xbf
        /*0070*/ 	.byte	0x00, 0x00, 0x00, 0x00, 0x00, 0x00, 0xf0, 0x3f, 0x00, 0x00, 0x00, 0x00, 0x00, 0x00, 0x00, 0x00
	.type		__cudart_i2opi_d,@object
	.size		__cudart_i2opi_d,(__cudart_i2opi_f - __cudart_i2opi_d)
__cudart_i2opi_d:
        /* <DEDUP_REMOVED lines=9> */
	.type		__cudart_i2opi_f,@object
	.size		__cudart_i2opi_f,(.L_0 - __cudart_i2opi_f)
__cudart_i2opi_f:
        /*0110*/ 	.byte	0x41, 0x90, 0x43, 0x3c, 0x99, 0x95, 0x62, 0xdb, 0xc0, 0xdd, 0x34, 0xf5, 0xd1, 0x57, 0x27, 0xfc
        /*0120*/ 	.byte	0x29, 0x15, 0x44, 0x4e, 0x6e, 0x83, 0xf9, 0xa2
.L_0:


//--------------------- .nv.shared.reserved.0     --------------------------
	.section	.nv.shared.reserved.0,"aw",@nobits
	.weak		__nv_reservedSMEM_offset_0_alias
	.size		__nv_reservedSMEM_offset_0_alias, 0, 64
	.other		__nv_reservedSMEM_offset_0_alias,@"STO_CUDA_RESERVED_SHARED STV_DEFAULT"
__nv_reservedSMEM_offset_0_alias:
	.zero		0
	.zero		64


//--------------------- .nv.constant0.diagexp_df  --------------------------
	.section	.nv.constant0.diagexp_df,"a",@progbits
	.sectionflags	@""
	.align	4
.nv.constant0.diagexp_df:
	.zero		916


//--------------------- .nv.constant0.diagexp_cf  --------------------------
	.section	.nv.constant0.diagexp_cf,"a",@progbits
	.sectionflags	@""
	.align	4
.nv.constant0.diagexp_cf:
	.zero		916


//--------------------- SYMBOLS --------------------------

	.type		.nv.reservedSmem.offset0,@object
	.size		.nv.reservedSmem.offset0,0x4
